//
// Generated by NVIDIA NVVM Compiler
//
// Compiler Build ID: CL-36424714
// Cuda compilation tools, release 13.0, V13.0.88
// Based on NVVM 20.0.0
//

.version 9.0
.target sm_100
.address_size 64

	// .globl	_Z10gol_kernelPKhjjPhiiS1_S1_

.visible .entry _Z10gol_kernelPKhjjPhiiS1_S1_(
	.param .u64 .ptr .align 1 _Z10gol_kernelPKhjjPhiiS1_S1__param_0,
	.param .u32 _Z10gol_kernelPKhjjPhiiS1_S1__param_1,
	.param .u32 _Z10gol_kernelPKhjjPhiiS1_S1__param_2,
	.param .u64 .ptr .align 1 _Z10gol_kernelPKhjjPhiiS1_S1__param_3,
	.param .u32 _Z10gol_kernelPKhjjPhiiS1_S1__param_4,
	.param .u32 _Z10gol_kernelPKhjjPhiiS1_S1__param_5,
	.param .u64 .ptr .align 1 _Z10gol_kernelPKhjjPhiiS1_S1__param_6,
	.param .u64 .ptr .align 1 _Z10gol_kernelPKhjjPhiiS1_S1__param_7
)
{
	.reg .pred 	%p<29>;
	.reg .b16 	%rs<25>;
	.reg .b32 	%r<80>;
	.reg .b64 	%rd<99>;

	ld.param.u64 	%rd34, [_Z10gol_kernelPKhjjPhiiS1_S1__param_0];
	ld.param.u32 	%r12, [_Z10gol_kernelPKhjjPhiiS1_S1__param_1];
	ld.param.u32 	%r13, [_Z10gol_kernelPKhjjPhiiS1_S1__param_2];
	ld.param.u64 	%rd31, [_Z10gol_kernelPKhjjPhiiS1_S1__param_3];
	ld.param.u64 	%rd33, [_Z10gol_kernelPKhjjPhiiS1_S1__param_7];
	cvta.to.global.u64 	%rd1, %rd34;
	mov.u32 	%r14, %ctaid.x;
	mov.u32 	%r1, %ntid.x;
	mov.u32 	%r15, %tid.x;
	mad.lo.s32 	%r78, %r14, %r1, %r15;
	mul.lo.s32 	%r3, %r13, %r12;
	setp.ge.u32 	%p1, %r78, %r3;
	@%p1 bra 	$L__BB0_32;
	cvta.to.global.u64 	%rd2, %rd33;
	cvt.u64.u32 	%rd3, %r13;
	cvt.u64.u32 	%rd4, %r12;
	sub.s32 	%r16, %r3, %r12;
	cvt.u64.u32 	%rd5, %r16;
	mov.u32 	%r17, %nctaid.x;
	mul.lo.s32 	%r4, %r1, %r17;
	cvta.to.global.u64 	%rd6, %rd31;
$L__BB0_2:
	div.u32 	%r18, %r78, %r12;
	cvt.u64.u32 	%rd7, %r18;
	mul.lo.s32 	%r19, %r18, %r12;
	sub.s32 	%r20, %r78, %r19;
	cvt.u64.u32 	%rd8, %r20;
	add.s64 	%rd35, %rd3, %rd7;
	add.s64 	%rd9, %rd35, -1;
	and.b64  	%rd36, %rd9, -4294967296;
	setp.ne.s64 	%p2, %rd36, 0;
	@%p2 bra 	$L__BB0_4;
	cvt.u32.u64 	%r21, %rd3;
	cvt.u32.u64 	%r22, %rd9;
	rem.u32 	%r23, %r22, %r21;
	cvt.u64.u32 	%rd95, %r23;
	bra.uni 	$L__BB0_5;
$L__BB0_4:
	rem.u64 	%rd95, %rd9, %rd3;
$L__BB0_5:
	cvt.u32.u64 	%r24, %rd7;
	mul.lo.s64 	%rd13, %rd95, %rd4;
	mul.lo.s64 	%rd14, %rd7, %rd4;
	add.s32 	%r25, %r24, 1;
	rem.u32 	%r6, %r25, %r13;
	add.s64 	%rd37, %rd4, %rd8;
	add.s64 	%rd15, %rd37, -1;
	and.b64  	%rd38, %rd15, -4294967296;
	setp.ne.s64 	%p3, %rd38, 0;
	@%p3 bra 	$L__BB0_7;
	cvt.u32.u64 	%r26, %rd4;
	cvt.u32.u64 	%r27, %rd15;
	rem.u32 	%r28, %r27, %r26;
	cvt.u64.u32 	%rd18, %r28;
	bra.uni 	$L__BB0_8;
$L__BB0_7:
	rem.u64 	%rd18, %rd15, %rd4;
$L__BB0_8:
	add.s64 	%rd40, %rd8, 1;
	setp.eq.s64 	%p4, %rd40, %rd4;
	selp.b64 	%rd19, 0, %rd40, %p4;
	add.s64 	%rd20, %rd14, %rd8;
	and.b64  	%rd41, %rd20, -4294967296;
	setp.ne.s64 	%p5, %rd41, 0;
	@%p5 bra 	$L__BB0_10;
	cvt.u32.u64 	%r29, %rd4;
	cvt.u32.u64 	%r30, %rd20;
	rem.u32 	%r31, %r30, %r29;
	cvt.u64.u32 	%rd97, %r31;
	bra.uni 	$L__BB0_11;
$L__BB0_10:
	rem.u64 	%rd97, %rd20, %rd4;
$L__BB0_11:
	add.s64 	%rd42, %rd97, 1;
	setp.eq.s64 	%p6, %rd42, %rd4;
	selp.b64 	%rd24, 0, %rd42, %p6;
	add.s64 	%rd43, %rd4, %rd97;
	add.s64 	%rd25, %rd43, -1;
	and.b64  	%rd44, %rd25, -4294967296;
	setp.ne.s64 	%p7, %rd44, 0;
	@%p7 bra 	$L__BB0_13;
	cvt.u32.u64 	%r32, %rd4;
	cvt.u32.u64 	%r33, %rd25;
	rem.u32 	%r34, %r33, %r32;
	cvt.u64.u32 	%rd98, %r34;
	bra.uni 	$L__BB0_14;
$L__BB0_13:
	rem.u64 	%rd98, %rd25, %rd4;
$L__BB0_14:
	setp.ge.u64 	%p8, %rd20, %rd4;
	@%p8 bra 	$L__BB0_16;
	ld.param.u64 	%rd94, [_Z10gol_kernelPKhjjPhiiS1_S1__param_6];
	cvta.to.global.u64 	%rd76, %rd94;
	add.s64 	%rd77, %rd76, %rd98;
	ld.global.u8 	%r63, [%rd77];
	add.s64 	%rd78, %rd76, %rd20;
	ld.global.u8 	%r64, [%rd78];
	add.s32 	%r65, %r64, %r63;
	add.s64 	%rd79, %rd76, %rd24;
	ld.global.u8 	%r66, [%rd79];
	add.s32 	%r67, %r65, %r66;
	add.s64 	%rd80, %rd18, %rd14;
	add.s64 	%rd81, %rd1, %rd80;
	ld.global.u8 	%r68, [%rd81];
	add.s32 	%r69, %r67, %r68;
	add.s64 	%rd82, %rd19, %rd14;
	add.s64 	%rd83, %rd1, %rd82;
	ld.global.u8 	%r70, [%rd83];
	add.s32 	%r71, %r69, %r70;
	cvt.u64.u32 	%rd84, %r6;
	mul.lo.s64 	%rd85, %rd84, %rd4;
	add.s64 	%rd86, %rd85, %rd18;
	add.s64 	%rd87, %rd1, %rd86;
	ld.global.u8 	%r72, [%rd87];
	add.s32 	%r73, %r71, %r72;
	add.s64 	%rd88, %rd85, %rd8;
	add.s64 	%rd89, %rd1, %rd88;
	ld.global.u8 	%r74, [%rd89];
	add.s64 	%rd90, %rd19, %rd85;
	add.s64 	%rd91, %rd1, %rd90;
	add.s32 	%r75, %r73, %r74;
	ld.global.u8 	%r76, [%rd91];
	add.s32 	%r79, %r75, %r76;
	bra.uni 	$L__BB0_19;
$L__BB0_16:
	setp.lt.u64 	%p9, %rd20, %rd5;
	@%p9 bra 	$L__BB0_18;
	add.s64 	%rd45, %rd18, %rd13;
	add.s64 	%rd46, %rd1, %rd45;
	ld.global.u8 	%r35, [%rd46];
	add.s64 	%rd47, %rd13, %rd8;
	add.s64 	%rd48, %rd1, %rd47;
	ld.global.u8 	%r36, [%rd48];
	add.s32 	%r37, %r36, %r35;
	add.s64 	%rd49, %rd19, %rd13;
	add.s64 	%rd50, %rd1, %rd49;
	ld.global.u8 	%r38, [%rd50];
	add.s32 	%r39, %r37, %r38;
	add.s64 	%rd51, %rd18, %rd14;
	add.s64 	%rd52, %rd1, %rd51;
	ld.global.u8 	%r40, [%rd52];
	add.s32 	%r41, %r39, %r40;
	add.s64 	%rd53, %rd19, %rd14;
	add.s64 	%rd54, %rd1, %rd53;
	ld.global.u8 	%r42, [%rd54];
	add.s32 	%r43, %r41, %r42;
	add.s64 	%rd55, %rd2, %rd98;
	ld.global.u8 	%r44, [%rd55];
	add.s32 	%r45, %r43, %r44;
	add.s64 	%rd56, %rd2, %rd97;
	ld.global.u8 	%r46, [%rd56];
	add.s64 	%rd57, %rd2, %rd24;
	add.s32 	%r47, %r45, %r46;
	ld.global.u8 	%r48, [%rd57];
	add.s32 	%r79, %r47, %r48;
	bra.uni 	$L__BB0_19;
$L__BB0_18:
	add.s64 	%rd58, %rd18, %rd13;
	add.s64 	%rd59, %rd1, %rd58;
	ld.global.u8 	%r49, [%rd59];
	add.s64 	%rd60, %rd13, %rd8;
	add.s64 	%rd61, %rd1, %rd60;
	ld.global.u8 	%r50, [%rd61];
	add.s32 	%r51, %r50, %r49;
	add.s64 	%rd62, %rd19, %rd13;
	add.s64 	%rd63, %rd1, %rd62;
	ld.global.u8 	%r52, [%rd63];
	add.s32 	%r53, %r51, %r52;
	add.s64 	%rd64, %rd18, %rd14;
	add.s64 	%rd65, %rd1, %rd64;
	ld.global.u8 	%r54, [%rd65];
	add.s32 	%r55, %r53, %r54;
	add.s64 	%rd66, %rd19, %rd14;
	add.s64 	%rd67, %rd1, %rd66;
	ld.global.u8 	%r56, [%rd67];
	add.s32 	%r57, %r55, %r56;
	cvt.u64.u32 	%rd68, %r6;
	mul.lo.s64 	%rd69, %rd68, %rd4;
	add.s64 	%rd70, %rd69, %rd18;
	add.s64 	%rd71, %rd1, %rd70;
	ld.global.u8 	%r58, [%rd71];
	add.s32 	%r59, %r57, %r58;
	add.s64 	%rd72, %rd69, %rd8;
	add.s64 	%rd73, %rd1, %rd72;
	ld.global.u8 	%r60, [%rd73];
	add.s64 	%rd74, %rd19, %rd69;
	add.s64 	%rd75, %rd1, %rd74;
	add.s32 	%r61, %r59, %r60;
	ld.global.u8 	%r62, [%rd75];
	add.s32 	%r79, %r61, %r62;
$L__BB0_19:
	cvt.u64.u32 	%rd92, %r78;
	add.s64 	%rd93, %rd1, %rd92;
	ld.global.u8 	%rs10, [%rd93];
	setp.ne.s16 	%p10, %rs10, 1;
	setp.gt.u32 	%p11, %r79, 1;
	add.s64 	%rd29, %rd6, %rd20;
	or.pred  	%p12, %p10, %p11;
	@%p12 bra 	$L__BB0_21;
	mov.b16 	%rs11, 0;
	st.global.u8 	[%rd29], %rs11;
$L__BB0_21:
	add.s64 	%rd30, %rd1, %rd20;
	ld.global.u8 	%rs22, [%rd30];
	setp.ne.s16 	%p13, %rs22, 1;
	and.b32  	%r77, %r79, -2;
	setp.ne.s32 	%p14, %r77, 2;
	or.pred  	%p15, %p13, %p14;
	@%p15 bra 	$L__BB0_23;
	mov.b16 	%rs12, 1;
	st.global.u8 	[%rd29], %rs12;
	ld.global.u8 	%rs22, [%rd30];
$L__BB0_23:
	setp.ne.s16 	%p16, %rs22, 1;
	setp.lt.u32 	%p17, %r79, 4;
	or.pred  	%p18, %p16, %p17;
	@%p18 bra 	$L__BB0_25;
	mov.b16 	%rs14, 0;
	st.global.u8 	[%rd29], %rs14;
	ld.global.u8 	%rs22, [%rd30];
$L__BB0_25:
	setp.ne.s16 	%p19, %rs22, 0;
	setp.gt.u32 	%p20, %r79, 2;
	or.pred  	%p21, %p19, %p20;
	@%p21 bra 	$L__BB0_27;
	mov.b16 	%rs16, 0;
	st.global.u8 	[%rd29], %rs16;
	ld.global.u8 	%rs22, [%rd30];
$L__BB0_27:
	setp.lt.u32 	%p22, %r79, 4;
	setp.ne.s16 	%p23, %rs22, 0;
	or.pred  	%p24, %p23, %p22;
	@%p24 bra 	$L__BB0_29;
	mov.b16 	%rs18, 0;
	st.global.u8 	[%rd29], %rs18;
	ld.global.u8 	%rs22, [%rd30];
$L__BB0_29:
	setp.ne.s16 	%p25, %rs22, 0;
	setp.ne.s32 	%p26, %r79, 3;
	or.pred  	%p27, %p25, %p26;
	@%p27 bra 	$L__BB0_31;
	mov.b16 	%rs20, 1;
	st.global.u8 	[%rd29], %rs20;
$L__BB0_31:
	add.s32 	%r78, %r78, %r4;
	setp.lt.u32 	%p28, %r78, %r3;
	@%p28 bra 	$L__BB0_2;
$L__BB0_32:
	ret;

}


// ===== COMPILED SASS (sm_100) =====

	.target	sm_100

	.elftype	@"ET_EXEC"


//--------------------- .note.nv.tkinfo           --------------------------
	.section	.note.nv.tkinfo,"",@"SHT_NOTE"
	.sectionflags	@"SHF_NOTE_NV_TKINFO"
	.tkinfo
        /*0018*/ 	.word	0x00000002
        /*0030*/ 	.string	""
        /*0030*/ 	.string	"ptxas"
        /*0030*/ 	.string	"Cuda compilation tools, release 13.0, V13.0.88"
        /*0030*/ 	.string	"Build cuda_13.0.r13.0/compiler.36424714_0"
        /*0030*/ 	.string	"-arch sm_100 -m 64 "



//--------------------- .note.nv.cuinfo           --------------------------
	.section	.note.nv.cuinfo,"",@"SHT_NOTE"
	.sectionflags	@"SHF_NOTE_NV_CUINFO"
        /*0018*/ 	.short	0x0002
        /*001a*/ 	.short	0x0064
        /*001c*/ 	.short	0x0082
	.zero		2


//--------------------- .nv.info                  --------------------------
	.section	.nv.info,"",@"SHT_CUDA_INFO"
	.align	4


	//----- nvinfo : EIATTR_REGCOUNT
	.align		4
        /*0000*/ 	.byte	0x04, 0x2f
        /*0002*/ 	.short	(.L_1 - .L_0)
	.align		4
.L_0:
        /*0004*/ 	.word	index@(_Z10gol_kernelPKhjjPhiiS1_S1_)
        /*0008*/ 	.word	0x00000026


	//----- nvinfo : EIATTR_FRAME_SIZE
	.align		4
.L_1:
        /*000c*/ 	.byte	0x04, 0x11
        /*000e*/ 	.short	(.L_3 - .L_2)
	.align		4
.L_2:
        /*0010*/ 	.word	index@($__internal_0_$__cuda_sm20_rem_u64)
        /*0014*/ 	.word	0x00000000


	//----- nvinfo : EIATTR_FRAME_SIZE
	.align		4
.L_3:
        /*0018*/ 	.byte	0x04, 0x11
        /*001a*/ 	.short	(.L_5 - .L_4)
	.align		4
.L_4:
        /*001c*/ 	.word	index@(_Z10gol_kernelPKhjjPhiiS1_S1_)
        /*0020*/ 	.word	0x00000000


	//----- nvinfo : EIATTR_MIN_STACK_SIZE
	.align		4
.L_5:
        /*0024*/ 	.byte	0x04, 0x12
        /*0026*/ 	.short	(.L_7 - .L_6)
	.align		4
.L_6:
        /*0028*/ 	.word	index@(_Z10gol_kernelPKhjjPhiiS1_S1_)
        /*002c*/ 	.word	0x00000000
.L_7:


//--------------------- .nv.compat                --------------------------
	.section	.nv.compat,"",@"SHT_CUDA_COMPAT_INFO"
	.align	4
        /*0000*/ 	.byte	0x02, 0x09, 0x00, 0x00, 0x02, 0x02, 0x01, 0x00, 0x02, 0x05, 0x05, 0x00, 0x03, 0x07, 0x01, 0x01
        /*0010*/ 	.byte	0x02, 0x03, 0x00, 0x00, 0x02, 0x06, 0x01, 0x00, 0x04, 0x0b, 0x08, 0x00, 0x09, 0x00, 0x00, 0x00
        /*0020*/ 	.byte	0x00, 0x00, 0x00, 0x00


//--------------------- .nv.info._Z10gol_kernelPKhjjPhiiS1_S1_ --------------------------
	.section	.nv.info._Z10gol_kernelPKhjjPhiiS1_S1_,"",@"SHT_CUDA_INFO"
	.sectionflags	@""
	.align	4


	//----- nvinfo : EIATTR_CUDA_API_VERSION
	.align		4
        /*0000*/ 	.byte	0x04, 0x37
        /*0002*/ 	.short	(.L_9 - .L_8)
.L_8:
        /*0004*/ 	.word	0x00000082


	//----- nvinfo : EIATTR_KPARAM_INFO
	.align		4
.L_9:
        /*0008*/ 	.byte	0x04, 0x17
        /*000a*/ 	.short	(.L_11 - .L_10)
.L_10:
        /*000c*/ 	.word	0x00000000
        /*0010*/ 	.short	0x0007
        /*0012*/ 	.short	0x0028
        /*0014*/ 	.byte	0x00, 0xf5, 0x21, 0x00


	//----- nvinfo : EIATTR_KPARAM_INFO
	.align		4
.L_11:
        /*0018*/ 	.byte	0x04, 0x17
        /*001a*/ 	.short	(.L_13 - .L_12)
.L_12:
        /*001c*/ 	.word	0x00000000
        /*0020*/ 	.short	0x0006
        /*0022*/ 	.short	0x0020
        /*0024*/ 	.byte	0x00, 0xf5, 0x21, 0x00


	//----- nvinfo : EIATTR_KPARAM_INFO
	.align		4
.L_13:
        /*0028*/ 	.byte	0x04, 0x17
        /*002a*/ 	.short	(.L_15 - .L_14)
.L_14:
        /*002c*/ 	.word	0x00000000
        /*0030*/ 	.short	0x0005
        /*0032*/ 	.short	0x001c
        /*0034*/ 	.byte	0x00, 0xf0, 0x11, 0x00


	//----- nvinfo : EIATTR_KPARAM_INFO
	.align		4
.L_15:
        /*0038*/ 	.byte	0x04, 0x17
        /*003a*/ 	.short	(.L_17 - .L_16)
.L_16:
        /*003c*/ 	.word	0x00000000
        /*0040*/ 	.short	0x0004
        /*0042*/ 	.short	0x0018
        /*0044*/ 	.byte	0x00, 0xf0, 0x11, 0x00


	//----- nvinfo : EIATTR_KPARAM_INFO
	.align		4
.L_17:
        /*0048*/ 	.byte	0x04, 0x17
        /*004a*/ 	.short	(.L_19 - .L_18)
.L_18:
        /*004c*/ 	.word	0x00000000
        /*0050*/ 	.short	0x0003
        /*0052*/ 	.short	0x0010
        /*0054*/ 	.byte	0x00, 0xf5, 0x21, 0x00


	//----- nvinfo : EIATTR_KPARAM_INFO
	.align		4
.L_19:
        /*0058*/ 	.byte	0x04, 0x17
        /*005a*/ 	.short	(.L_21 - .L_20)
.L_20:
        /*005c*/ 	.word	0x00000000
        /*0060*/ 	.short	0x0002
        /*0062*/ 	.short	0x000c
        /*0064*/ 	.byte	0x00, 0xf0, 0x11, 0x00


	//----- nvinfo : EIATTR_KPARAM_INFO
	.align		4
.L_21:
        /*0068*/ 	.byte	0x04, 0x17
        /*006a*/ 	.short	(.L_23 - .L_22)
.L_22:
        /*006c*/ 	.word	0x00000000
        /*0070*/ 	.short	0x0001
        /*0072*/ 	.short	0x0008
        /*0074*/ 	.byte	0x00, 0xf0, 0x11, 0x00


	//----- nvinfo : EIATTR_KPARAM_INFO
	.align		4
.L_23:
        /*0078*/ 	.byte	0x04, 0x17
        /*007a*/ 	.short	(.L_25 - .L_24)
.L_24:
        /*007c*/ 	.word	0x00000000
        /*0080*/ 	.short	0x0000
        /*0082*/ 	.short	0x0000
        /*0084*/ 	.byte	0x00, 0xf5, 0x21, 0x00


	//----- nvinfo : EIATTR_SPARSE_MMA_MASK
	.align		4
.L_25:
        /*0088*/ 	.byte	0x03, 0x50
        /*008a*/ 	.short	0x0000


	//----- nvinfo : EIATTR_MAXREG_COUNT
	.align		4
        /*008c*/ 	.byte	0x03, 0x1b
        /*008e*/ 	.short	0x00ff


	//----- nvinfo : EIATTR_MERCURY_ISA_VERSION
	.align		4
        /*0090*/ 	.byte	0x03, 0x5f
        /*0092*/ 	.short	0x0101


	//----- nvinfo : EIATTR_VRC_CTA_INIT_COUNT
	.align		4
        /*0094*/ 	.byte	0x02, 0x4a
	.zero		1
	.zero		1


	//----- nvinfo : EIATTR_EXIT_INSTR_OFFSETS
	.align		4
        /*0098*/ 	.byte	0x04, 0x1c
        /*009a*/ 	.short	(.L_27 - .L_26)


	//   ....[0]....
.L_26:
        /*009c*/ 	.word	0x00000080


	//   ....[1]....
        /*00a0*/ 	.word	0x00001690


	//----- nvinfo : EIATTR_CRS_STACK_SIZE
	.align		4
.L_27:
        /*00a4*/ 	.byte	0x04, 0x1e
        /*00a6*/ 	.short	(.L_29 - .L_28)
.L_28:
        /*00a8*/ 	.word	0x00000000


	//----- nvinfo : EIATTR_CBANK_PARAM_SIZE
	.align		4
.L_29:
        /*00ac*/ 	.byte	0x03, 0x19
        /*00ae*/ 	.short	0x0030


	//----- nvinfo : EIATTR_PARAM_CBANK
	.align		4
        /*00b0*/ 	.byte	0x04, 0x0a
        /*00b2*/ 	.short	(.L_31 - .L_30)
	.align		4
.L_30:
        /*00b4*/ 	.word	index@(.nv.constant0._Z10gol_kernelPKhjjPhiiS1_S1_)
        /*00b8*/ 	.short	0x0380
        /*00ba*/ 	.short	0x0030


	//----- nvinfo : EIATTR_SW_WAR
	.align		4
.L_31:
        /*00bc*/ 	.byte	0x04, 0x36
        /*00be*/ 	.short	(.L_33 - .L_32)
.L_32:
        /*00c0*/ 	.word	0x00000008
.L_33:


//--------------------- .nv.callgraph             --------------------------
	.section	.nv.callgraph,"",@"SHT_CUDA_CALLGRAPH"
	.align	4
	.sectionentsize	8
	.align		4
        /*0000*/ 	.word	0x00000000
	.align		4
        /*0004*/ 	.word	0xffffffff
	.align		4
        /*0008*/ 	.word	0x00000000
	.align		4
        /*000c*/ 	.word	0xfffffffe
	.align		4
        /*0010*/ 	.word	0x00000000
	.align		4
        /*0014*/ 	.word	0xfffffffd
	.align		4
        /*0018*/ 	.word	0x00000000
	.align		4
        /*001c*/ 	.word	0xfffffffc


//--------------------- .text._Z10gol_kernelPKhjjPhiiS1_S1_ --------------------------
	.section	.text._Z10gol_kernelPKhjjPhiiS1_S1_,"ax",@progbits
	.align	128
        .global         _Z10gol_kernelPKhjjPhiiS1_S1_
        .type           _Z10gol_kernelPKhjjPhiiS1_S1_,@function
        .size           _Z10gol_kernelPKhjjPhiiS1_S1_,(.L_x_19 - _Z10gol_kernelPKhjjPhiiS1_S1_)
        .other          _Z10gol_kernelPKhjjPhiiS1_S1_,@"STO_CUDA_ENTRY STV_DEFAULT"
_Z10gol_kernelPKhjjPhiiS1_S1_:
.text._Z10gol_kernelPKhjjPhiiS1_S1_:
[----:B------:R-:W-:Y:S01]  /*0000*/  LDC R1, c[0x0][0x37c] ;  /* 0x0000df00ff017b82 */ /* 0x000fe20000000800 */
[----:B------:R-:W0:Y:S07]  /*0010*/  S2R R0, SR_TID.X ;  /* 0x0000000000007919 */ /* 0x000e2e0000002100 */
[----:B------:R-:W0:Y:S01]  /*0020*/  S2UR UR6, SR_CTAID.X ;  /* 0x00000000000679c3 */ /* 0x000e220000002500 */
[----:B------:R-:W1:Y:S07]  /*0030*/  LDCU.64 UR4, c[0x0][0x388] ;  /* 0x00007100ff0477ac */ /* 0x000e6e0008000a00 */
[----:B------:R-:W0:Y:S01]  /*0040*/  LDC R7, c[0x0][0x360] ;  /* 0x0000d800ff077b82 */ /* 0x000e220000000800 */
[----:B-1----:R-:W-:Y:S01]  /*0050*/  UIMAD UR5, UR5, UR4, URZ ;  /* 0x00000004050572a4 */ /* 0x002fe2000f8e02ff */
[----:B0-----:R-:W-:-:S05]  /*0060*/  IMAD R9, R7, UR6, R0 ;  /* 0x0000000607097c24 */ /* 0x001fca000f8e0200 */
[----:B------:R-:W-:-:S13]  /*0070*/  ISETP.GE.U32.AND P0, PT, R9, UR5, PT ;  /* 0x0000000509007c0c */ /* 0x000fda000bf06070 */
[----:B------:R-:W-:Y:S05]  /*0080*/  @P0 EXIT ;  /* 0x000000000000094d */ /* 0x000fea0003800000 */
[----:B------:R-:W0:Y:S01]  /*0090*/  LDCU UR7, c[0x0][0x370] ;  /* 0x00006e00ff0777ac */ /* 0x000e220008000800 */
[----:B------:R-:W-:Y:S01]  /*00a0*/  BSSY.RECONVERGENT B0, `(.L_x_0) ;  /* 0x000015e000007945 */ /* 0x000fe20003800200 */
[----:B------:R-:W1:Y:S01]  /*00b0*/  LDCU.64 UR8, c[0x0][0x358] ;  /* 0x00006b00ff0877ac */ /* 0x000e620008000a00 */
[----:B------:R-:W2:Y:S01]  /*00c0*/  LDCU.64 UR16, c[0x0][0x380] ;  /* 0x00007000ff1077ac */ /* 0x000ea20008000a00 */
[----:B------:R-:W3:Y:S01]  /*00d0*/  LDCU.64 UR10, c[0x0][0x3a0] ;  /* 0x00007400ff0a77ac */ /* 0x000ee20008000a00 */
[----:B------:R-:W4:Y:S01]  /*00e0*/  LDCU.64 UR12, c[0x0][0x3a8] ;  /* 0x00007500ff0c77ac */ /* 0x000f220008000a00 */
[----:B0-----:R-:W-:Y:S01]  /*00f0*/  IMAD R7, R7, UR7, RZ ;  /* 0x0000000707077c24 */ /* 0x001fe2000f8e02ff */
[----:B------:R-:W0:Y:S01]  /*0100*/  LDCU.64 UR14, c[0x0][0x390] ;  /* 0x00007200ff0e77ac */ /* 0x000e220008000a00 */
[----:B-1----:R-:W-:-:S12]  /*0110*/  UIADD3 UR6, UPT, UPT, UR5, -UR4, URZ ;  /* 0x8000000405067290 */ /* 0x002fd8000fffe0ff */
.L_x_17:
[----:B------:R-:W1:Y:S01]  /*0120*/  LDC.64 R16, c[0x0][0x388] ;  /* 0x0000e200ff107b82 */ /* 0x000e620000000a00 */
[----:B------:R-:W-:Y:S01]  /*0130*/  BSSY.RECONVERGENT B1, `(.L_x_1) ;  /* 0x0000033000017945 */ /* 0x000fe20003800200 */
[----:B-1----:R-:W1:Y:S01]  /*0140*/  I2F.U32.RP R0, R16 ;  /* 0x0000001000007306 */ /* 0x002e620000209000 */
[----:B------:R-:W-:-:S07]  /*0150*/  ISETP.NE.U32.AND P2, PT, R16, RZ, PT ;  /* 0x000000ff1000720c */ /* 0x000fce0003f45070 */
[----:B-1----:R-:W1:Y:S02]  /*0160*/  MUFU.RCP R0, R0 ;  /* 0x0000000000007308 */ /* 0x002e640000001000 */
[----:B-1----:R-:W-:-:S06]  /*0170*/  VIADD R2, R0, 0xffffffe ;  /* 0x0ffffffe00027836 */ /* 0x002fcc0000000000 */
[----:B------:R1:W5:Y:S02]  /*0180*/  F2I.FTZ.U32.TRUNC.NTZ R3, R2 ;  /* 0x0000000200037305 */ /* 0x000364000021f000 */
[----:B-1----:R-:W-:Y:S02]  /*0190*/  IMAD.MOV.U32 R2, RZ, RZ, RZ ;  /* 0x000000ffff027224 */ /* 0x002fe400078e00ff */
[----:B-----5:R-:W-:-:S04]  /*01a0*/  IMAD.MOV R5, RZ, RZ, -R3 ;  /* 0x000000ffff057224 */ /* 0x020fc800078e0a03 */
[----:B------:R-:W-:-:S04]  /*01b0*/  IMAD R5, R5, R16, RZ ;  /* 0x0000001005057224 */ /* 0x000fc800078e02ff */
[----:B------:R-:W-:-:S04]  /*01c0*/  IMAD.HI.U32 R14, R3, R5, R2 ;  /* 0x00000005030e7227 */ /* 0x000fc800078e0002 */
[----:B------:R-:W-:Y:S02]  /*01d0*/  IMAD.MOV.U32 R5, RZ, RZ, RZ ;  /* 0x000000ffff057224 */ /* 0x000fe400078e00ff */
[----:B------:R-:W-:-:S04]  /*01e0*/  IMAD.HI.U32 R14, R14, R9, RZ ;  /* 0x000000090e0e7227 */ /* 0x000fc800078e00ff */
[----:B------:R-:W-:-:S04]  /*01f0*/  IMAD.MOV R3, RZ, RZ, -R14 ;  /* 0x000000ffff037224 */ /* 0x000fc800078e0a0e */
[----:B------:R-:W-:-:S05]  /*0200*/  IMAD R3, R16, R3, R9 ;  /* 0x0000000310037224 */ /* 0x000fca00078e0209 */
[----:B------:R-:W-:-:S13]  /*0210*/  ISETP.GE.U32.AND P0, PT, R3, R16, PT ;  /* 0x000000100300720c */ /* 0x000fda0003f06070 */
[----:B------:R-:W-:Y:S02]  /*0220*/  @P0 IMAD.IADD R3, R3, 0x1, -R16 ;  /* 0x0000000103030824 */ /* 0x000fe400078e0a10 */
[----:B------:R-:W-:-:S03]  /*0230*/  @P0 VIADD R14, R14, 0x1 ;  /* 0x000000010e0e0836 */ /* 0x000fc60000000000 */
[----:B------:R-:W-:-:S13]  /*0240*/  ISETP.GE.U32.AND P1, PT, R3, R16, PT ;  /* 0x000000100300720c */ /* 0x000fda0003f26070 */
[----:B------:R-:W-:Y:S01]  /*0250*/  @P1 VIADD R14, R14, 0x1 ;  /* 0x000000010e0e1836 */ /* 0x000fe20000000000 */
[----:B------:R-:W-:-:S04]  /*0260*/  @!P2 LOP3.LUT R14, RZ, R16, RZ, 0x33, !PT ;  /* 0x00000010ff0ea212 */ /* 0x000fc800078e33ff */
[--C-:B------:R-:W-:Y:S01]  /*0270*/  IADD3 R4, P0, P1, R17, -0x1, R14.reuse ;  /* 0xffffffff11047810 */ /* 0x100fe2000791e00e */
[----:B------:R-:W-:-:S03]  /*0280*/  IMAD.MOV R6, RZ, RZ, -R14 ;  /* 0x000000ffff067224 */ /* 0x000fc600078e0a0e */
[----:B------:R-:W-:Y:S01]  /*0290*/  IADD3.X R3, PT, PT, RZ, -0x1, RZ, P0, P1 ;  /* 0xffffffffff037810 */ /* 0x000fe200007e24ff */
[----:B------:R-:W-:-:S03]  /*02a0*/  IMAD R6, R16, R6, R9 ;  /* 0x0000000610067224 */ /* 0x000fc600078e0209 */
[----:B------:R-:W-:-:S13]  /*02b0*/  ISETP.NE.U32.AND P0, PT, R3, RZ, PT ;  /* 0x000000ff0300720c */ /* 0x000fda0003f05070 */
[----:B------:R-:W-:Y:S05]  /*02c0*/  @P0 BRA `(.L_x_2) ;  /* 0x00000000004c0947 */ /* 0x000fea0003800000 */
[----:B------:R-:W1:Y:S01]  /*02d0*/  I2F.U32.RP R0, R17 ;  /* 0x0000001100007306 */ /* 0x000e620000209000 */
[----:B------:R-:W-:Y:S01]  /*02e0*/  ISETP.NE.U32.AND P1, PT, R17, RZ, PT ;  /* 0x000000ff1100720c */ /* 0x000fe20003f25070 */
[----:B------:R-:W-:-:S06]  /*02f0*/  IMAD.MOV.U32 R13, RZ, RZ, RZ ;  /* 0x000000ffff0d7224 */ /* 0x000fcc00078e00ff */
[----:B-1----:R-:W1:Y:S02]  /*0300*/  MUFU.RCP R0, R0 ;  /* 0x0000000000007308 */ /* 0x002e640000001000 */
[----:B-1----:R-:W-:-:S06]  /*0310*/  VIADD R2, R0, 0xffffffe ;  /* 0x0ffffffe00027836 */ /* 0x002fcc0000000000 */
[----:B------:R1:W5:Y:S02]  /*0320*/  F2I.FTZ.U32.TRUNC.NTZ R3, R2 ;  /* 0x0000000200037305 */ /* 0x000364000021f000 */
[----:B-1----:R-:W-:Y:S02]  /*0330*/  IMAD.MOV.U32 R2, RZ, RZ, RZ ;  /* 0x000000ffff027224 */ /* 0x002fe400078e00ff */
[----:B-----5:R-:W-:-:S04]  /*0340*/  IMAD.MOV R8, RZ, RZ, -R3 ;  /* 0x000000ffff087224 */ /* 0x020fc800078e0a03 */
[----:B------:R-:W-:-:S04]  /*0350*/  IMAD R11, R8, R17, RZ ;  /* 0x00000011080b7224 */ /* 0x000fc800078e02ff */
[----:B------:R-:W-:-:S06]  /*0360*/  IMAD.HI.U32 R3, R3, R11, R2 ;  /* 0x0000000b03037227 */ /* 0x000fcc00078e0002 */
[----:B------:R-:W-:-:S04]  /*0370*/  IMAD.HI.U32 R3, R3, R4, RZ ;  /* 0x0000000403037227 */ /* 0x000fc800078e00ff */
[----:B------:R-:W-:-:S04]  /*0380*/  IMAD.MOV R12, RZ, RZ, -R3 ;  /* 0x000000ffff0c7224 */ /* 0x000fc800078e0a03 */
[----:B------:R-:W-:-:S05]  /*0390*/  IMAD R12, R17, R12, R4 ;  /* 0x0000000c110c7224 */ /* 0x000fca00078e0204 */
[----:B------:R-:W-:-:S13]  /*03a0*/  ISETP.GE.U32.AND P0, PT, R12, R17, PT ;  /* 0x000000110c00720c */ /* 0x000fda0003f06070 */
[----:B------:R-:W-:-:S05]  /*03b0*/  @P0 IMAD.IADD R12, R12, 0x1, -R17 ;  /* 0x000000010c0c0824 */ /* 0x000fca00078e0a11 */
[----:B------:R-:W-:-:S13]  /*03c0*/  ISETP.GE.U32.AND P0, PT, R12, R17, PT ;  /* 0x000000110c00720c */ /* 0x000fda0003f06070 */
[----:B------:R-:W-:Y:S01]  /*03d0*/  @P0 IMAD.IADD R12, R12, 0x1, -R17 ;  /* 0x000000010c0c0824 */ /* 0x000fe200078e0a11 */
[----:B------:R-:W-:Y:S01]  /*03e0*/  @!P1 LOP3.LUT R12, RZ, R17, RZ, 0x33, !PT ;  /* 0x00000011ff0c9212 */ /* 0x000fe200078e33ff */
[----:B------:R-:W-:Y:S06]  /*03f0*/  BRA `(.L_x_3) ;  /* 0x0000000000187947 */ /* 0x000fec0003800000 */
.L_x_2:
[----:B------:R-:W1:Y:S01]  /*0400*/  LDCU UR4, c[0x0][0x38c] ;  /* 0x00007180ff0477ac */ /* 0x000e620008000800 */
[----:B------:R-:W-:Y:S01]  /*0410*/  MOV R8, 0x440 ;  /* 0x0000044000087802 */ /* 0x000fe20000000f00 */
[----:B-1----:R-:W-:-:S07]  /*0420*/  IMAD.U32 R2, RZ, RZ, UR4 ;  /* 0x00000004ff027e24 */ /* 0x002fce000f8e00ff */
[----:B0-234-:R-:W-:Y:S05]  /*0430*/  CALL.REL.NOINC `($__internal_0_$__cuda_sm20_rem_u64) ;  /* 0x0000001000987944 */ /* 0x01dfea0003c00000 */
[----:B------:R-:W-:Y:S02]  /*0440*/  IMAD.MOV.U32 R12, RZ, RZ, R22 ;  /* 0x000000ffff0c7224 */ /* 0x000fe400078e0016 */
[----:B------:R-:W-:-:S07]  /*0450*/  IMAD.MOV.U32 R13, RZ, RZ, R23 ;  /* 0x000000ffff0d7224 */ /* 0x000fce00078e0017 */
.L_x_3:
[----:B0-234-:R-:W-:Y:S05]  /*0460*/  BSYNC.RECONVERGENT B1 ;  /* 0x0000000000017941 */ /* 0x01dfea0003800200 */
.L_x_1:
[----:B------:R-:W0:Y:S01]  /*0470*/  I2F.U32.RP R4, R17 ;  /* 0x0000001100047306 */ /* 0x000e220000209000 */
[----:B------:R-:W-:Y:S01]  /*0480*/  IMAD.MOV.U32 R2, RZ, RZ, RZ ;  /* 0x000000ffff027224 */ /* 0x000fe200078e00ff */
[----:B------:R-:W-:Y:S01]  /*0490*/  ISETP.NE.U32.AND P3, PT, R17, RZ, PT ;  /* 0x000000ff1100720c */ /* 0x000fe20003f65070 */
[----:B------:R-:W-:Y:S01]  /*04a0*/  UMOV UR4, URZ ;  /* 0x000000ff00047c82 */ /* 0x000fe20008000000 */
[----:B------:R-:W-:Y:S04]  /*04b0*/  BSSY.RECONVERGENT B1, `(.L_x_4) ;  /* 0x0000034000017945 */ /* 0x000fe80003800200 */
[----:B0-----:R-:W0:Y:S02]  /*04c0*/  MUFU.RCP R4, R4 ;  /* 0x0000000400047308 */ /* 0x001e240000001000 */
[----:B0-----:R-:W-:Y:S01]  /*04d0*/  VIADD R3, R4, 0xffffffe ;  /* 0x0ffffffe04037836 */ /* 0x001fe20000000000 */
[----:B------:R-:W-:-:S05]  /*04e0*/  IADD3 R4, P1, P2, R16, -0x1, R6 ;  /* 0xffffffff10047810 */ /* 0x000fca0007a3e006 */
[----:B------:R-:W0:Y:S02]  /*04f0*/  F2I.FTZ.U32.TRUNC.NTZ R3, R3 ;  /* 0x0000000300037305 */ /* 0x000e24000021f000 */
[----:B0-----:R-:W-:-:S05]  /*0500*/  IADD3 R0, PT, PT, RZ, -R3, RZ ;  /* 0x80000003ff007210 */ /* 0x001fca0007ffe0ff */
[----:B------:R-:W-:Y:S02]  /*0510*/  IMAD R11, R0, R17, RZ ;  /* 0x00000011000b7224 */ /* 0x000fe400078e02ff */
[----:B------:R-:W-:Y:S02]  /*0520*/  VIADD R0, R14, 0x1 ;  /* 0x000000010e007836 */ /* 0x000fe40000000000 */
[----:B------:R-:W-:-:S04]  /*0530*/  IMAD.HI.U32 R11, R3, R11, R2 ;  /* 0x0000000b030b7227 */ /* 0x000fc800078e0002 */
[----:B------:R-:W-:-:S04]  /*0540*/  IMAD.WIDE.U32 R14, R14, R16, RZ ;  /* 0x000000100e0e7225 */ /* 0x000fc800078e00ff */
[----:B------:R-:W-:-:S04]  /*0550*/  IMAD.HI.U32 R2, R11, R0, RZ ;  /* 0x000000000b027227 */ /* 0x000fc800078e00ff */
[----:B------:R-:W-:Y:S02]  /*0560*/  IMAD.MOV R2, RZ, RZ, -R2 ;  /* 0x000000ffff027224 */ /* 0x000fe400078e0a02 */
[----:B------:R-:W-:Y:S02]  /*0570*/  IMAD R3, R13, R16, RZ ;  /* 0x000000100d037224 */ /* 0x000fe400078e02ff */
[----:B------:R-:W-:Y:S01]  /*0580*/  IMAD R0, R17, R2, R0 ;  /* 0x0000000211007224 */ /* 0x000fe200078e0200 */
[----:B------:R-:W-:Y:S01]  /*0590*/  IADD3.X R2, PT, PT, RZ, -0x1, RZ, P1, P2 ;  /* 0xffffffffff027810 */ /* 0x000fe20000fe44ff */
[----:B------:R-:W-:-:S03]  /*05a0*/  IMAD.WIDE.U32 R12, R12, R16, RZ ;  /* 0x000000100c0c7225 */ /* 0x000fc600078e00ff */
[----:B------:R-:W-:Y:S01]  /*05b0*/  ISETP.GE.U32.AND P0, PT, R0, R17, PT ;  /* 0x000000110000720c */ /* 0x000fe20003f06070 */
[----:B------:R-:W-:Y:S02]  /*05c0*/  VIADD R11, R15, UR4 ;  /* 0x000000040f0b7c36 */ /* 0x000fe40008000000 */
[----:B------:R-:W-:-:S10]  /*05d0*/  IMAD.IADD R10, R13, 0x1, R3 ;  /* 0x000000010d0a7824 */ /* 0x000fd400078e0203 */
[----:B------:R-:W-:-:S05]  /*05e0*/  @P0 IMAD.IADD R0, R0, 0x1, -R17 ;  /* 0x0000000100000824 */ /* 0x000fca00078e0a11 */
[----:B------:R-:W-:-:S13]  /*05f0*/  ISETP.GE.U32.AND P0, PT, R0, R17, PT ;  /* 0x000000110000720c */ /* 0x000fda0003f06070 */
[----:B------:R-:W-:Y:S01]  /*0600*/  @P0 IMAD.IADD R0, R0, 0x1, -R17 ;  /* 0x0000000100000824 */ /* 0x000fe200078e0a11 */
[----:B------:R-:W-:Y:S02]  /*0610*/  ISETP.NE.U32.AND P0, PT, R2, RZ, PT ;  /* 0x000000ff0200720c */ /* 0x000fe40003f05070 */
[----:B------:R-:W-:-:S11]  /*0620*/  @!P3 LOP3.LUT R0, RZ, R17, RZ, 0x33, !PT ;  /* 0x00000011ff00b212 */ /* 0x000fd600078e33ff */
[----:B------:R-:W-:Y:S05]  /*0630*/  @P0 BRA `(.L_x_5) ;  /* 0x0000000000500947 */ /* 0x000fea0003800000 */
[----:B------:R-:W0:Y:S01]  /*0640*/  I2F.U32.RP R8, R16 ;  /* 0x0000001000087306 */ /* 0x000e220000209000 */
[----:B------:R-:W-:Y:S01]  /*0650*/  IMAD.MOV.U32 R2, RZ, RZ, RZ ;  /* 0x000000ffff027224 */ /* 0x000fe200078e00ff */
[----:B------:R-:W-:-:S06]  /*0660*/  ISETP.NE.U32.AND P1, PT, R16, RZ, PT ;  /* 0x000000ff1000720c */ /* 0x000fcc0003f25070 */
[----:B0-----:R-:W0:Y:S02]  /*0670*/  MUFU.RCP R8, R8 ;  /* 0x0000000800087308 */ /* 0x001e240000001000 */
[----:B0-----:R-:W-:-:S06]  /*0680*/  VIADD R17, R8, 0xffffffe ;  /* 0x0ffffffe08117836 */ /* 0x001fcc0000000000 */
[----:B------:R0:W1:Y:S02]  /*0690*/  F2I.FTZ.U32.TRUNC.NTZ R3, R17 ;  /* 0x0000001100037305 */ /* 0x000064000021f000 */
[----:B0-----:R-:W-:Y:S02]  /*06a0*/  IMAD.MOV.U32 R17, RZ, RZ, RZ ;  /* 0x000000ffff117224 */ /* 0x001fe400078e00ff */
[----:B-1----:R-:W-:-:S04]  /*06b0*/  IMAD.MOV R19, RZ, RZ, -R3 ;  /* 0x000000ffff137224 */ /* 0x002fc800078e0a03 */
        /* <DEDUP_REMOVED lines=9> */
[----:B------:R-:W-:-:S05]  /*0750*/  @!P1 LOP3.LUT R3, RZ, R16, RZ, 0x33, !PT ;  /* 0x00000010ff039212 */ /* 0x000fca00078e33ff */
[----:B------:R-:W-:Y:S01]  /*0760*/  IMAD.MOV.U32 R16, RZ, RZ, R3 ;  /* 0x000000ffff107224 */ /* 0x000fe200078e0003 */
[----:B------:R-:W-:Y:S06]  /*0770*/  BRA `(.L_x_6) ;  /* 0x00000000001c7947 */ /* 0x000fec0003800000 */
.L_x_5:
[----:B------:R-:W0:Y:S01]  /*0780*/  LDCU UR4, c[0x0][0x388] ;  /* 0x00007100ff0477ac */ /* 0x000e220008000800 */
[----:B------:R-:W-:Y:S01]  /*0790*/  IMAD.MOV.U32 R3, RZ, RZ, R2 ;  /* 0x000000ffff037224 */ /* 0x000fe200078e0002 */
[----:B------:R-:W-:Y:S02]  /*07a0*/  MOV R8, 0x7d0 ;  /* 0x000007d000087802 */ /* 0x000fe40000000f00 */
[----:B0-----:R-:W-:-:S07]  /*07b0*/  MOV R2, UR4 ;  /* 0x0000000400027c02 */ /* 0x001fce0008000f00 */
[----:B------:R-:W-:Y:S05]  /*07c0*/  CALL.REL.NOINC `($__internal_0_$__cuda_sm20_rem_u64) ;  /* 0x0000000c00b47944 */ /* 0x000fea0003c00000 */
[----:B------:R-:W-:Y:S02]  /*07d0*/  IMAD.MOV.U32 R16, RZ, RZ, R22 ;  /* 0x000000ffff107224 */ /* 0x000fe400078e0016 */
[----:B------:R-:W-:-:S07]  /*07e0*/  IMAD.MOV.U32 R17, RZ, RZ, R23 ;  /* 0x000000ffff117224 */ /* 0x000fce00078e0017 */
.L_x_6:
[----:B------:R-:W-:Y:S05]  /*07f0*/  BSYNC.RECONVERGENT B1 ;  /* 0x0000000000017941 */ /* 0x000fea0003800200 */
.L_x_4:
[----:B------:R-:W0:Y:S01]  /*0800*/  LDC R27, c[0x0][0x388] ;  /* 0x0000e200ff1b7b82 */ /* 0x000e220000000800 */
[C---:B------:R-:W-:Y:S01]  /*0810*/  IADD3 R26, P1, PT, R6.reuse, R14, RZ ;  /* 0x0000000e061a7210 */ /* 0x040fe20007f3e0ff */
[----:B------:R-:W-:Y:S01]  /*0820*/  BSSY.RECONVERGENT B1, `(.L_x_7) ;  /* 0x0000025000017945 */ /* 0x000fe20003800200 */
[----:B------:R-:W-:-:S03]  /*0830*/  IADD3 R18, P0, PT, R6, 0x1, RZ ;  /* 0x0000000106127810 */ /* 0x000fc60007f1e0ff */
[----:B------:R-:W-:Y:S02]  /*0840*/  IMAD.X R28, RZ, RZ, R11, P1 ;  /* 0x000000ffff1c7224 */ /* 0x000fe400008e060b */
[----:B------:R-:W-:-:S03]  /*0850*/  IMAD.X R2, RZ, RZ, RZ, P0 ;  /* 0x000000ffff027224 */ /* 0x000fc600000e06ff */
[----:B------:R-:W-:Y:S02]  /*0860*/  ISETP.NE.U32.AND P1, PT, R28, RZ, PT ;  /* 0x000000ff1c00720c */ /* 0x000fe40003f25070 */
[----:B0-----:R-:W-:-:S04]  /*0870*/  ISETP.NE.U32.AND P0, PT, R18, R27, PT ;  /* 0x0000001b1200720c */ /* 0x001fc80003f05070 */
[----:B------:R-:W-:-:S04]  /*0880*/  ISETP.NE.AND.EX P0, PT, R2, RZ, PT, P0 ;  /* 0x000000ff0200720c */ /* 0x000fc80003f05300 */
[----:B------:R-:W-:Y:S02]  /*0890*/  SEL R18, R18, RZ, P0 ;  /* 0x000000ff12127207 */ /* 0x000fe40000000000 */
[----:B------:R-:W-:Y:S01]  /*08a0*/  SEL R19, R2, RZ, P0 ;  /* 0x000000ff02137207 */ /* 0x000fe20000000000 */
[----:B------:R-:W-:Y:S06]  /*08b0*/  @P1 BRA `(.L_x_8) ;  /* 0x00000000004c1947 */ /* 0x000fec0003800000 */
[----:B------:R-:W0:Y:S01]  /*08c0*/  I2F.U32.RP R4, R27 ;  /* 0x0000001b00047306 */ /* 0x000e220000209000 */
[----:B------:R-:W-:-:S07]  /*08d0*/  ISETP.NE.U32.AND P1, PT, R27, RZ, PT ;  /* 0x000000ff1b00720c */ /* 0x000fce0003f25070 */
[----:B0-----:R-:W0:Y:S02]  /*08e0*/  MUFU.RCP R4, R4 ;  /* 0x0000000400047308 */ /* 0x001e240000001000 */
[----:B0-----:R-:W-:-:S06]  /*08f0*/  VIADD R3, R4, 0xffffffe ;  /* 0x0ffffffe04037836 */ /* 0x001fcc0000000000 */
[----:B------:R-:W0:Y:S02]  /*0900*/  F2I.FTZ.U32.TRUNC.NTZ R3, R3 ;  /* 0x0000000300037305 */ /* 0x000e24000021f000 */
[----:B0-----:R-:W-:-:S04]  /*0910*/  IMAD.MOV R2, RZ, RZ, -R3 ;  /* 0x000000ffff027224 */ /* 0x001fc800078e0a03 */
[----:B------:R-:W-:Y:S02]  /*0920*/  IMAD R21, R2, R27, RZ ;  /* 0x0000001b02157224 */ /* 0x000fe400078e02ff */
[----:B------:R-:W-:-:S04]  /*0930*/  IMAD.MOV.U32 R2, RZ, RZ, RZ ;  /* 0x000000ffff027224 */ /* 0x000fc800078e00ff */
[----:B------:R-:W-:-:S06]  /*0940*/  IMAD.HI.U32 R21, R3, R21, R2 ;  /* 0x0000001503157227 */ /* 0x000fcc00078e0002 */
[----:B------:R-:W-:-:S04]  /*0950*/  IMAD.HI.U32 R2, R21, R26, RZ ;  /* 0x0000001a15027227 */ /* 0x000fc800078e00ff */
[----:B------:R-:W-:Y:S02]  /*0960*/  IMAD.MOV R2, RZ, RZ, -R2 ;  /* 0x000000ffff027224 */ /* 0x000fe400078e0a02 */
[----:B------:R-:W-:Y:S02]  /*0970*/  IMAD.MOV.U32 R21, RZ, RZ, RZ ;  /* 0x000000ffff157224 */ /* 0x000fe400078e00ff */
[----:B------:R-:W-:-:S05]  /*0980*/  IMAD R20, R27, R2, R26 ;  /* 0x000000021b147224 */ /* 0x000fca00078e021a */
[----:B------:R-:W-:-:S13]  /*0990*/  ISETP.GE.U32.AND P0, PT, R20, R27, PT ;  /* 0x0000001b1400720c */ /* 0x000fda0003f06070 */
[----:B------:R-:W-:-:S05]  /*09a0*/  @P0 IMAD.IADD R20, R20, 0x1, -R27 ;  /* 0x0000000114140824 */ /* 0x000fca00078e0a1b */
[----:B------:R-:W-:-:S13]  /*09b0*/  ISETP.GE.U32.AND P0, PT, R20, R27, PT ;  /* 0x0000001b1400720c */ /* 0x000fda0003f06070 */
[----:B------:R-:W-:Y:S01]  /*09c0*/  @P0 IMAD.IADD R20, R20, 0x1, -R27 ;  /* 0x0000000114140824 */ /* 0x000fe200078e0a1b */
[----:B------:R-:W-:Y:S01]  /*09d0*/  @!P1 LOP3.LUT R20, RZ, R27, RZ, 0x33, !PT ;  /* 0x0000001bff149212 */ /* 0x000fe200078e33ff */
[----:B------:R-:W-:Y:S06]  /*09e0*/  BRA `(.L_x_9) ;  /* 0x0000000000207947 */ /* 0x000fec0003800000 */
.L_x_8:
[----:B------:R-:W0:Y:S01]  /*09f0*/  LDCU UR4, c[0x0][0x388] ;  /* 0x00007100ff0477ac */ /* 0x000e220008000800 */
[----:B------:R-:W-:Y:S01]  /*0a00*/  IMAD.MOV.U32 R4, RZ, RZ, R26 ;  /* 0x000000ffff047224 */ /* 0x000fe200078e001a */
[----:B------:R-:W-:Y:S01]  /*0a10*/  MOV R8, 0xa50 ;  /* 0x00000a5000087802 */ /* 0x000fe20000000f00 */
[----:B------:R-:W-:Y:S02]  /*0a20*/  IMAD.MOV.U32 R3, RZ, RZ, R28 ;  /* 0x000000ffff037224 */ /* 0x000fe400078e001c */
[----:B0-----:R-:W-:-:S07]  /*0a30*/  IMAD.U32 R2, RZ, RZ, UR4 ;  /* 0x00000004ff027e24 */ /* 0x001fce000f8e00ff */
[----:B------:R-:W-:Y:S05]  /*0a40*/  CALL.REL.NOINC `($__internal_0_$__cuda_sm20_rem_u64) ;  /* 0x0000000c00147944 */ /* 0x000fea0003c00000 */
[----:B------:R-:W-:Y:S02]  /*0a50*/  IMAD.MOV.U32 R20, RZ, RZ, R22 ;  /* 0x000000ffff147224 */ /* 0x000fe400078e0016 */
[----:B------:R-:W-:-:S07]  /*0a60*/  IMAD.MOV.U32 R21, RZ, RZ, R23 ;  /* 0x000000ffff157224 */ /* 0x000fce00078e0017 */
.L_x_9:
[----:B------:R-:W-:Y:S05]  /*0a70*/  BSYNC.RECONVERGENT B1 ;  /* 0x0000000000017941 */ /* 0x000fea0003800200 */
.L_x_7:
[----:B------:R-:W-:Y:S01]  /*0a80*/  IADD3 R4, P2, P3, R27, -0x1, R20 ;  /* 0xffffffff1b047810 */ /* 0x000fe20007b5e014 */
[----:B------:R-:W-:Y:S01]  /*0a90*/  BSSY.RECONVERGENT B1, `(.L_x_10) ;  /* 0x0000021000017945 */ /* 0x000fe20003800200 */
[----:B------:R-:W-:Y:S02]  /*0aa0*/  IADD3 R2, P1, PT, R20, 0x1, RZ ;  /* 0x0000000114027810 */ /* 0x000fe40007f3e0ff */
[----:B------:R-:W-:Y:S02]  /*0ab0*/  IADD3.X R3, PT, PT, RZ, -0x1, R21, P2, P3 ;  /* 0xffffffffff037810 */ /* 0x000fe400017e6415 */
[----:B------:R-:W-:Y:S02]  /*0ac0*/  IADD3.X R30, PT, PT, RZ, R21, RZ, P1, !PT ;  /* 0x00000015ff1e7210 */ /* 0x000fe40000ffe4ff */
[----:B------:R-:W-:Y:S02]  /*0ad0*/  ISETP.NE.U32.AND P1, PT, R3, RZ, PT ;  /* 0x000000ff0300720c */ /* 0x000fe40003f25070 */
[----:B------:R-:W-:-:S04]  /*0ae0*/  ISETP.NE.U32.AND P0, PT, R2, R27, PT ;  /* 0x0000001b0200720c */ /* 0x000fc80003f05070 */
        /* <DEDUP_REMOVED lines=23> */
.L_x_11:
[----:B------:R-:W0:Y:S01]  /*0c60*/  LDCU UR4, c[0x0][0x388] ;  /* 0x00007100ff0477ac */ /* 0x000e220008000800 */
[----:B------:R-:W-:Y:S01]  /*0c70*/  MOV R8, 0xca0 ;  /* 0x00000ca000087802 */ /* 0x000fe20000000f00 */
[----:B0-----:R-:W-:-:S07]  /*0c80*/  IMAD.U32 R2, RZ, RZ, UR4 ;  /* 0x00000004ff027e24 */ /* 0x001fce000f8e00ff */
[----:B------:R-:W-:Y:S05]  /*0c90*/  CALL.REL.NOINC `($__internal_0_$__cuda_sm20_rem_u64) ;  /* 0x0000000800807944 */ /* 0x000fea0003c00000 */
.L_x_12:
[----:B------:R-:W-:Y:S05]  /*0ca0*/  BSYNC.RECONVERGENT B1 ;  /* 0x0000000000017941 */ /* 0x000fea0003800200 */
.L_x_10:
[----:B------:R-:W0:Y:S01]  /*0cb0*/  LDC R27, c[0x0][0x388] ;  /* 0x0000e200ff1b7b82 */ /* 0x000e220000000800 */
[----:B------:R-:W-:Y:S01]  /*0cc0*/  BSSY.RECONVERGENT B1, `(.L_x_13) ;  /* 0x0000073000017945 */ /* 0x000fe20003800200 */
[----:B0-----:R-:W-:-:S04]  /*0cd0*/  ISETP.GE.U32.AND P0, PT, R26, R27, PT ;  /* 0x0000001b1a00720c */ /* 0x001fc80003f06070 */
[----:B------:R-:W-:-:S13]  /*0ce0*/  ISETP.GE.U32.AND.EX P0, PT, R28, RZ, PT, P0 ;  /* 0x000000ff1c00720c */ /* 0x000fda0003f06100 */
[----:B------:R-:W-:Y:S05]  /*0cf0*/  @P0 BRA `(.L_x_14) ;  /* 0x00000000009c0947 */ /* 0x000fea0003800000 */
[----:B------:R-:W-:Y:S01]  /*0d00*/  IMAD.U32 R3, RZ, RZ, UR16 ;  /* 0x00000010ff037e24 */ /* 0x000fe2000f8e00ff */
[----:B------:R-:W-:Y:S01]  /*0d10*/  IADD3 R22, P0, PT, R22, UR10, RZ ;  /* 0x0000000a16167c10 */ /* 0x000fe2000ff1e0ff */
[----:B------:R-:W-:Y:S01]  /*0d20*/  IMAD.MOV.U32 R20, RZ, RZ, R6 ;  /* 0x000000ffff147224 */ /* 0x000fe200078e0006 */
[----:B------:R-:W-:Y:S01]  /*0d30*/  IADD3 R32, P1, PT, R29, UR10, RZ ;  /* 0x0000000a1d207c10 */ /* 0x000fe2000ff3e0ff */
[----:B------:R-:W-:Y:S01]  /*0d40*/  IMAD.MOV.U32 R21, RZ, RZ, RZ ;  /* 0x000000ffff157224 */ /* 0x000fe200078e00ff */
[-CC-:B------:R-:W-:Y:S01]  /*0d50*/  IADD3 R10, P4, P5, R18, R3.reuse, R14.reuse ;  /* 0x00000003120a7210 */ /* 0x180fe20007d9e00e */
[----:B------:R-:W-:Y:S01]  /*0d60*/  IMAD.U32 R5, RZ, RZ, UR17 ;  /* 0x00000011ff057e24 */ /* 0x000fe2000f8e00ff */
[----:B------:R-:W-:Y:S01]  /*0d70*/  IADD3 R14, P2, P3, R16, R3, R14 ;  /* 0x00000003100e7210 */ /* 0x000fe20007b5e00e */
[----:B------:R-:W-:Y:S01]  /*0d80*/  IMAD.MOV.U32 R12, RZ, RZ, R16 ;  /* 0x000000ffff0c7224 */ /* 0x000fe200078e0010 */
[----:B------:R-:W-:Y:S01]  /*0d90*/  IADD3.X R23, PT, PT, R23, UR11, RZ, P0, !PT ;  /* 0x0000000b17177c10 */ /* 0x000fe200087fe4ff */
[----:B------:R-:W-:Y:S01]  /*0da0*/  IMAD.MOV.U32 R13, RZ, RZ, R17 ;  /* 0x000000ffff0d7224 */ /* 0x000fe200078e0011 */
[----:B------:R-:W-:Y:S01]  /*0db0*/  IADD3 R16, P0, PT, R26, UR10, RZ ;  /* 0x0000000a1a107c10 */ /* 0x000fe2000ff1e0ff */
[----:B------:R-:W-:Y:S01]  /*0dc0*/  IMAD.WIDE.U32 R20, R0, R27, R20 ;  /* 0x0000001b00147225 */ /* 0x000fe200078e0014 */
[----:B------:R-:W-:-:S03]  /*0dd0*/  IADD3.X R15, PT, PT, R17, R5, R11, P2, P3 ;  /* 0x00000005110f7210 */ /* 0x000fc600017e640b */
[-C--:B------:R-:W-:Y:S01]  /*0de0*/  IMAD.WIDE.U32 R24, R0, R27.reuse, R18 ;  /* 0x0000001b00187225 */ /* 0x080fe200078e0012 */
[----:B------:R-:W-:Y:S01]  /*0df0*/  IADD3.X R17, PT, PT, R28, UR11, RZ, P0, !PT ;  /* 0x0000000b1c117c10 */ /* 0x000fe200087fe4ff */
[----:B------:R-:W-:Y:S01]  /*0e00*/  UMOV UR4, URZ ;  /* 0x000000ff00047c82 */ /* 0x000fe20008000000 */
[----:B------:R-:W-:Y:S01]  /*0e10*/  IADD3.X R33, PT, PT, R30, UR11, RZ, P1, !PT ;  /* 0x0000000b1e217c10 */ /* 0x000fe20008ffe4ff */
[----:B------:R-:W-:Y:S01]  /*0e20*/  IMAD.WIDE.U32 R12, R0, R27, R12 ;  /* 0x0000001b000c7225 */ /* 0x000fe200078e000c */
[----:B------:R-:W-:Y:S01]  /*0e30*/  IADD3 R18, P1, PT, R20, R3, RZ ;  /* 0x0000000314127210 */ /* 0x000fe20007f3e0ff */
[----:B------:R-:W2:Y:S01]  /*0e40*/  LDG.E.U8 R22, desc[UR8][R22.64] ;  /* 0x0000000816167981 */ /* 0x000ea2000c1e1100 */
[----:B------:R-:W-:Y:S02]  /*0e50*/  IADD3.X R11, PT, PT, R19, R5, R11, P4, P5 ;  /* 0x00000005130b7210 */ /* 0x000fe400027ea40b */
[----:B------:R-:W-:Y:S01]  /*0e60*/  IADD3 R20, P0, PT, R12, R3, RZ ;  /* 0x000000030c147210 */ /* 0x000fe20007f1e0ff */
[----:B------:R-:W2:Y:S01]  /*0e70*/  LDG.E.U8 R32, desc[UR8][R32.64] ;  /* 0x0000000820207981 */ /* 0x000ea2000c1e1100 */
[----:B------:R-:W-:-:S03]  /*0e80*/  IADD3.X R19, PT, PT, R5, UR4, R21, P1, !PT ;  /* 0x0000000405137c10 */ /* 0x000fc60008ffe415 */
[----:B------:R-:W2:Y:S01]  /*0e90*/  LDG.E.U8 R17, desc[UR8][R16.64] ;  /* 0x0000000810117981 */ /* 0x000ea2000c1e1100 */
[C---:B------:R-:W-:Y:S02]  /*0ea0*/  IADD3.X R21, PT, PT, R5.reuse, UR4, R13, P0, !PT ;  /* 0x0000000405157c10 */ /* 0x040fe400087fe40d */
[----:B------:R-:W-:Y:S01]  /*0eb0*/  IADD3 R12, P2, PT, R24, R3, RZ ;  /* 0x00000003180c7210 */ /* 0x000fe20007f5e0ff */
[----:B------:R-:W3:Y:S04]  /*0ec0*/  LDG.E.U8 R15, desc[UR8][R14.64] ;  /* 0x000000080e0f7981 */ /* 0x000ee8000c1e1100 */
[----:B------:R-:W3:Y:S01]  /*0ed0*/  LDG.E.U8 R10, desc[UR8][R10.64] ;  /* 0x000000080a0a7981 */ /* 0x000ee2000c1e1100 */
[----:B------:R-:W-:-:S03]  /*0ee0*/  IADD3.X R13, PT, PT, R5, UR4, R25, P2, !PT ;  /* 0x00000004050d7c10 */ /* 0x000fc600097fe419 */
[----:B------:R-:W4:Y:S04]  /*0ef0*/  LDG.E.U8 R18, desc[UR8][R18.64] ;  /* 0x0000000812127981 */ /* 0x000f28000c1e1100 */
[----:B------:R-:W4:Y:S04]  /*0f00*/  LDG.E.U8 R21, desc[UR8][R20.64] ;  /* 0x0000000814157981 */ /* 0x000f28000c1e1100 */
[----:B------:R-:W5:Y:S01]  /*0f10*/  LDG.E.U8 R13, desc[UR8][R12.64] ;  /* 0x000000080c0d7981 */ /* 0x000f62000c1e1100 */
[----:B--2---:R-:W-:-:S04]  /*0f20*/  IADD3 R22, PT, PT, R32, R17, R22 ;  /* 0x0000001120167210 */ /* 0x004fc80007ffe016 */
[----:B---3--:R-:W-:-:S04]  /*0f30*/  IADD3 R22, PT, PT, R10, R22, R15 ;  /* 0x000000160a167210 */ /* 0x008fc80007ffe00f */
[----:B----4-:R-:W-:-:S05]  /*0f40*/  IADD3 R22, PT, PT, R18, R22, R21 ;  /* 0x0000001612167210 */ /* 0x010fca0007ffe015 */
[----:B-----5:R-:W-:Y:S01]  /*0f50*/  IMAD.IADD R0, R22, 0x1, R13 ;  /* 0x0000000116007824 */ /* 0x020fe200078e020d */
[----:B------:R-:W-:Y:S06]  /*0f60*/  BRA `(.L_x_15) ;  /* 0x0000000400207947 */ /* 0x000fec0003800000 */
.L_x_14:
[----:B------:R-:W-:-:S04]  /*0f70*/  ISETP.GE.U32.AND P0, PT, R26, UR6, PT ;  /* 0x000000061a007c0c */ /* 0x000fc8000bf06070 */
[----:B------:R-:W-:-:S13]  /*0f80*/  ISETP.GE.U32.AND.EX P0, PT, R28, RZ, PT, P0 ;  /* 0x000000ff1c00720c */ /* 0x000fda0003f06100 */
[----:B------:R-:W-:Y:S05]  /*0f90*/  @!P0 BRA `(.L_x_16) ;  /* 0x00000000007c8947 */ /* 0x000fea0003800000 */
[----:B------:R-:W-:Y:S01]  /*0fa0*/  IMAD.U32 R3, RZ, RZ, UR16 ;  /* 0x00000010ff037e24 */ /* 0x000fe2000f8e00ff */
[----:B------:R-:W-:Y:S02]  /*0fb0*/  MOV R5, UR17 ;  /* 0x0000001100057c02 */ /* 0x000fe40008000f00 */
[----:B------:R-:W-:Y:S02]  /*0fc0*/  IADD3 R22, P2, PT, R22, UR12, RZ ;  /* 0x0000000c16167c10 */ /* 0x000fe4000ff5e0ff */
[CC--:B------:R-:W-:Y:S02]  /*0fd0*/  IADD3 R24, P3, P4, R16.reuse, R3.reuse, R12 ;  /* 0x0000000310187210 */ /* 0x0c0fe40007c7e00c */
[----:B------:R-:W-:Y:S02]  /*0fe0*/  IADD3 R16, P5, P6, R16, R3, R14 ;  /* 0x0000000310107210 */ /* 0x000fe40007ebe00e */
[----:B------:R-:W-:Y:S02]  /*0ff0*/  IADD3.X R25, PT, PT, R17, R5, R10, P3, P4 ;  /* 0x0000000511197210 */ /* 0x000fe40001fe840a */
[----:B------:R-:W-:-:S02]  /*1000*/  IADD3 R14, P0, P1, R18, R3, R14 ;  /* 0x00000003120e7210 */ /* 0x000fc4000791e00e */
[--C-:B------:R-:W-:Y:S01]  /*1010*/  IADD3.X R17, PT, PT, R17, R5, R11.reuse, P5, P6 ;  /* 0x0000000511117210 */ /* 0x100fe20002fec40b */
[----:B------:R-:W2:Y:S01]  /*1020*/  LDG.E.U8 R24, desc[UR8][R24.64] ;  /* 0x0000000818187981 */ /* 0x000ea2000c1e1100 */
[-C--:B------:R-:W-:Y:S02]  /*1030*/  IADD3 R18, P5, P6, R18, R3.reuse, R12 ;  /* 0x0000000312127210 */ /* 0x080fe40007ebe00c */
[----:B------:R-:W-:Y:S02]  /*1040*/  IADD3 R12, P3, P4, R12, R3, R6 ;  /* 0x000000030c0c7210 */ /* 0x000fe40007c7e006 */
[CC--:B------:R-:W-:Y:S01]  /*1050*/  IADD3.X R15, PT, PT, R19.reuse, R5.reuse, R11, P0, P1 ;  /* 0x00000005130f7210 */ /* 0x0c0fe200007e240b */
[----:B------:R-:W3:Y:S01]  /*1060*/  LDG.E.U8 R17, desc[UR8][R16.64] ;  /* 0x0000000810117981 */ /* 0x000ee2000c1e1100 */
[-C--:B------:R-:W-:Y:S02]  /*1070*/  IADD3.X R13, PT, PT, R10, R5.reuse, RZ, P3, P4 ;  /* 0x000000050a0d7210 */ /* 0x080fe40001fe84ff */
[----:B------:R-:W-:Y:S01]  /*1080*/  IADD3.X R19, PT, PT, R19, R5, R10, P5, P6 ;  /* 0x0000000513137210 */ /* 0x000fe20002fec40a */
[----:B------:R-:W3:Y:S01]  /*1090*/  LDG.E.U8 R14, desc[UR8][R14.64] ;  /* 0x000000080e0e7981 */ /* 0x000ee2000c1e1100 */
[----:B------:R-:W-:-:S02]  /*10a0*/  IADD3.X R23, PT, PT, R23, UR13, RZ, P2, !PT ;  /* 0x0000000d17177c10 */ /* 0x000fc400097fe4ff */
[----:B------:R-:W-:Y:S01]  /*10b0*/  IADD3 R20, P2, PT, R20, UR12, RZ ;  /* 0x0000000c14147c10 */ /* 0x000fe2000ff5e0ff */
[----:B------:R-:W2:Y:S01]  /*10c0*/  LDG.E.U8 R13, desc[UR8][R12.64] ;  /* 0x000000080c0d7981 */ /* 0x000ea2000c1e1100 */
[----:B------:R-:W-:Y:S02]  /*10d0*/  IADD3 R10, P0, PT, R29, UR12, RZ ;  /* 0x0000000c1d0a7c10 */ /* 0x000fe4000ff1e0ff */
[----:B------:R-:W-:Y:S01]  /*10e0*/  IADD3.X R21, PT, PT, R21, UR13, RZ, P2, !PT ;  /* 0x0000000d15157c10 */ /* 0x000fe200097fe4ff */
[----:B------:R-:W2:Y:S01]  /*10f0*/  LDG.E.U8 R18, desc[UR8][R18.64] ;  /* 0x0000000812127981 */ /* 0x000ea2000c1e1100 */
[----:B------:R-:W-:-:S03]  /*1100*/  IADD3.X R11, PT, PT, R30, UR13, RZ, P0, !PT ;  /* 0x0000000d1e0b7c10 */ /* 0x000fc600087fe4ff */
        /* <DEDUP_REMOVED lines=8> */
.L_x_16:
[----:B------:R-:W-:Y:S01]  /*1190*/  IMAD.U32 R3, RZ, RZ, UR16 ;  /* 0x00000010ff037e24 */ /* 0x000fe2000f8e00ff */
[----:B------:R-:W-:Y:S01]  /*11a0*/  UMOV UR4, URZ ;  /* 0x000000ff00047c82 */ /* 0x000fe20008000000 */
[----:B------:R-:W-:Y:S02]  /*11b0*/  IMAD.MOV.U32 R20, RZ, RZ, R6 ;  /* 0x000000ffff147224 */ /* 0x000fe400078e0006 */
[----:B------:R-:W-:Y:S02]  /*11c0*/  IMAD.MOV.U32 R21, RZ, RZ, RZ ;  /* 0x000000ffff157224 */ /* 0x000fe400078e00ff */
[----:B------:R-:W-:Y:S02]  /*11d0*/  IMAD.U32 R5, RZ, RZ, UR17 ;  /* 0x00000011ff057e24 */ /* 0x000fe4000f8e00ff */
[----:B------:R-:W-:Y:S01]  /*11e0*/  IMAD.WIDE.U32 R22, R0, R27, R20 ;  /* 0x0000001b00167225 */ /* 0x000fe200078e0014 */
[-CC-:B------:R-:W-:Y:S02]  /*11f0*/  IADD3 R20, P4, P5, R16, R3.reuse, R14.reuse ;  /* 0x0000000310147210 */ /* 0x180fe40007d9e00e */
[-C--:B------:R-:W-:Y:S01]  /*1200*/  IADD3 R14, P0, P1, R18, R3.reuse, R14 ;  /* 0x00000003120e7210 */ /* 0x080fe2000791e00e */
[----:B------:R-:W-:Y:S01]  /*1210*/  IMAD.MOV.U32 R24, RZ, RZ, R16 ;  /* 0x000000ffff187224 */ /* 0x000fe200078e0010 */
[----:B------:R-:W-:Y:S01]  /*1220*/  IADD3 R16, P2, P3, R16, R3, R12 ;  /* 0x0000000310107210 */ /* 0x000fe20007b5e00c */
[----:B------:R-:W-:Y:S01]  /*1230*/  IMAD.MOV.U32 R25, RZ, RZ, R17 ;  /* 0x000000ffff197224 */ /* 0x000fe200078e0011 */
[C---:B------:R-:W-:Y:S01]  /*1240*/  IADD3.X R21, PT, PT, R17.reuse, R5, R11, P4, P5 ;  /* 0x0000000511157210 */ /* 0x040fe200027ea40b */
[----:B------:R-:W-:Y:S01]  /*1250*/  IMAD.WIDE.U32 R30, R0, R27, R18 ;  /* 0x0000001b001e7225 */ /* 0x000fe200078e0012 */
[----:B------:R-:W-:-:S02]  /*1260*/  IADD3.X R17, PT, PT, R17, R5, R10, P2, P3 ;  /* 0x0000000511117210 */ /* 0x000fc400017e640a */
[----:B------:R-:W-:Y:S01]  /*1270*/  IADD3 R32, P2, P3, R12, R3, R6 ;  /* 0x000000030c207210 */ /* 0x000fe20007b5e006 */
[----:B------:R-:W-:Y:S01]  /*1280*/  IMAD.WIDE.U32 R24, R0, R27, R24 ;  /* 0x0000001b00187225 */ /* 0x000fe200078e0018 */
[----:B------:R-:W-:Y:S01]  /*1290*/  IADD3 R12, P4, P5, R18, R3, R12 ;  /* 0x00000003120c7210 */ /* 0x000fe20007d9e00c */
[----:B------:R-:W2:Y:S01]  /*12a0*/  LDG.E.U8 R16, desc[UR8][R16.64] ;  /* 0x0000000810107981 */ /* 0x000ea2000c1e1100 */
[-C--:B------:R-:W-:Y:S02]  /*12b0*/  IADD3.X R33, PT, PT, R10, R5.reuse, RZ, P2, P3 ;  /* 0x000000050a217210 */ /* 0x080fe400017e64ff */
[CC--:B------:R-:W-:Y:S01]  /*12c0*/  IADD3.X R13, PT, PT, R19.reuse, R5.reuse, R10, P4, P5 ;  /* 0x00000005130d7210 */ /* 0x0c0fe200027ea40a */
[----:B------:R-:W3:Y:S01]  /*12d0*/  LDG.E.U8 R21, desc[UR8][R20.64] ;  /* 0x0000000814157981 */ /* 0x000ee2000c1e1100 */
[----:B------:R-:W-:Y:S02]  /*12e0*/  IADD3.X R15, PT, PT, R19, R5, R11, P0, P1 ;  /* 0x00000005130f7210 */ /* 0x000fe400007e240b */
[-C--:B------:R-:W-:Y:S01]  /*12f0*/  IADD3 R18, P0, PT, R24, R3.reuse, RZ ;  /* 0x0000000318127210 */ /* 0x080fe20007f1e0ff */
[----:B------:R-:W2:Y:S01]  /*1300*/  LDG.E.U8 R33, desc[UR8][R32.64] ;  /* 0x0000000820217981 */ /* 0x000ea2000c1e1100 */
[----:B------:R-:W-:-:S02]  /*1310*/  IADD3 R22, P6, PT, R22, R3, RZ ;  /* 0x0000000316167210 */ /* 0x000fc40007fde0ff */
[C---:B------:R-:W-:Y:S01]  /*1320*/  IADD3.X R19, PT, PT, R5.reuse, UR4, R25, P0, !PT ;  /* 0x0000000405137c10 */ /* 0x040fe200087fe419 */
[----:B------:R-:W2:Y:S01]  /*1330*/  LDG.E.U8 R12, desc[UR8][R12.64] ;  /* 0x000000080c0c7981 */ /* 0x000ea2000c1e1100 */
[C---:B------:R-:W-:Y:S02]  /*1340*/  IADD3.X R23, PT, PT, R5.reuse, UR4, R23, P6, !PT ;  /* 0x0000000405177c10 */ /* 0x040fe4000b7fe417 */
[----:B------:R-:W-:Y:S01]  /*1350*/  IADD3 R24, P1, PT, R30, R3, RZ ;  /* 0x000000031e187210 */ /* 0x000fe20007f3e0ff */
[----:B------:R-:W3:Y:S03]  /*1360*/  LDG.E.U8 R14, desc[UR8][R14.64] ;  /* 0x000000080e0e7981 */ /* 0x000ee6000c1e1100 */
[----:B------:R-:W-:Y:S01]  /*1370*/  IADD3.X R25, PT, PT, R5, UR4, R31, P1, !PT ;  /* 0x0000000405197c10 */ /* 0x000fe20008ffe41f */
[----:B------:R-:W4:Y:S04]  /*1380*/  LDG.E.U8 R22, desc[UR8][R22.64] ;  /* 0x0000000816167981 */ /* 0x000f28000c1e1100 */
[----:B------:R-:W4:Y:S04]  /*1390*/  LDG.E.U8 R19, desc[UR8][R18.64] ;  /* 0x0000000812137981 */ /* 0x000f28000c1e1100 */
[----:B------:R-:W5:Y:S01]  /*13a0*/  LDG.E.U8 R25, desc[UR8][R24.64] ;  /* 0x0000000818197981 */ /* 0x000f62000c1e1100 */
[----:B--2---:R-:W-:-:S04]  /*13b0*/  IADD3 R0, PT, PT, R12, R33, R16 ;  /* 0x000000210c007210 */ /* 0x004fc80007ffe010 */
[----:B---3--:R-:W-:-:S04]  /*13c0*/  IADD3 R0, PT, PT, R14, R0, R21 ;  /* 0x000000000e007210 */ /* 0x008fc80007ffe015 */
[----:B----4-:R-:W-:-:S05]  /*13d0*/  IADD3 R0, PT, PT, R22, R0, R19 ;  /* 0x0000000016007210 */ /* 0x010fca0007ffe013 */
[----:B-----5:R-:W-:-:S07]  /*13e0*/  IMAD.IADD R0, R25, 0x1, R0 ;  /* 0x0000000119007824 */ /* 0x020fce00078e0200 */
.L_x_15:
[----:B------:R-:W-:Y:S05]  /*13f0*/  BSYNC.RECONVERGENT B1 ;  /* 0x0000000000017941 */ /* 0x000fea0003800200 */
.L_x_13:
[----:B------:R-:W-:-:S05]  /*1400*/  IADD3 R10, P0, PT, R9, R3, RZ ;  /* 0x00000003090a7210 */ /* 0x000fca0007f1e0ff */
[----:B------:R-:W-:-:S05]  /*1410*/  IMAD.X R11, RZ, RZ, R5, P0 ;  /* 0x000000ffff0b7224 */ /* 0x000fca00000e0605 */
[----:B------:R-:W2:Y:S01]  /*1420*/  LDG.E.U8 R10, desc[UR8][R10.64] ;  /* 0x000000080a0a7981 */ /* 0x000ea2000c1e1100 */
[----:B------:R-:W-:Y:S02]  /*1430*/  ISETP.GT.U32.AND P0, PT, R0, 0x1, PT ;  /* 0x000000010000780c */ /* 0x000fe40003f04070 */
[C---:B------:R-:W-:Y:S02]  /*1440*/  IADD3 R2, P1, PT, R26.reuse, UR14, RZ ;  /* 0x0000000e1a027c10 */ /* 0x040fe4000ff3e0ff */
[----:B------:R-:W-:Y:S02]  /*1450*/  IADD3 R26, P2, PT, R26, R3, RZ ;  /* 0x000000031a1a7210 */ /* 0x000fe40007f5e0ff */
[----:B------:R-:W-:-:S03]  /*1460*/  IADD3.X R3, PT, PT, R28, UR15, RZ, P1, !PT ;  /* 0x0000000f1c037c10 */ /* 0x000fc60008ffe4ff */
[----:B------:R-:W-:Y:S01]  /*1470*/  IMAD.X R27, R28, 0x1, R5, P2 ;  /* 0x000000011c1b7824 */ /* 0x000fe200010e0605 */
[----:B--2---:R-:W-:-:S13]  /*1480*/  ISETP.NE.OR P0, PT, R10, 0x1, P0 ;  /* 0x000000010a00780c */ /* 0x004fda0000705670 */
[----:B------:R1:W-:Y:S04]  /*1490*/  @!P0 STG.E.U8 desc[UR8][R2.64], RZ ;  /* 0x000000ff02008986 */ /* 0x0003e8000c101108 */
[----:B------:R-:W2:Y:S01]  /*14a0*/  LDG.E.U8 R5, desc[UR8][R26.64] ;  /* 0x000000081a057981 */ /* 0x000ea2000c1e1100 */
[----:B------:R-:W-:Y:S01]  /*14b0*/  LOP3.LUT R4, R0, 0xfffffffe, RZ, 0xc0, !PT ;  /* 0xfffffffe00047812 */ /* 0x000fe200078ec0ff */
[----:B------:R-:W-:-:S03]  /*14c0*/  IMAD.MOV.U32 R6, RZ, RZ, 0x1 ;  /* 0x00000001ff067424 */ /* 0x000fc600078e00ff */
[----:B------:R-:W-:-:S04]  /*14d0*/  ISETP.NE.AND P0, PT, R4, 0x2, PT ;  /* 0x000000020400780c */ /* 0x000fc80003f05270 */
[----:B--2---:R-:W-:-:S13]  /*14e0*/  ISETP.NE.OR P0, PT, R5, 0x1, P0 ;  /* 0x000000010500780c */ /* 0x004fda0000705670 */
[----:B------:R1:W-:Y:S04]  /*14f0*/  @!P0 STG.E.U8 desc[UR8][R2.64], R6 ;  /* 0x0000000602008986 */ /* 0x0003e8000c101108 */
[----:B------:R-:W2:Y:S01]  /*1500*/  @!P0 LDG.E.U8 R5, desc[UR8][R26.64] ;  /* 0x000000081a058981 */ /* 0x000ea2000c1e1100 */
[----:B------:R-:W-:Y:S02]  /*1510*/  ISETP.GE.U32.AND P1, PT, R0, 0x4, PT ;  /* 0x000000040000780c */ /* 0x000fe40003f26070 */
[----:B--2---:R-:W-:-:S04]  /*1520*/  PRMT R4, R5, 0x9910, RZ ;  /* 0x0000991005047816 */ /* 0x004fc800000000ff */
[----:B------:R-:W-:-:S13]  /*1530*/  ISETP.NE.OR P0, PT, R4, 0x1, !P1 ;  /* 0x000000010400780c */ /* 0x000fda0004f05670 */
[----:B------:R1:W-:Y:S04]  /*1540*/  @!P0 STG.E.U8 desc[UR8][R2.64], RZ ;  /* 0x000000ff02008986 */ /* 0x0003e8000c101108 */
[----:B------:R-:W2:Y:S01]  /*1550*/  @!P0 LDG.E.U8 R5, desc[UR8][R26.64] ;  /* 0x000000081a058981 */ /* 0x000ea2000c1e1100 */
[----:B------:R-:W-:Y:S02]  /*1560*/  ISETP.GT.U32.AND P0, PT, R0, 0x2, PT ;  /* 0x000000020000780c */ /* 0x000fe40003f04070 */
[----:B--2---:R-:W-:-:S04]  /*1570*/  PRMT R4, R5, 0x9910, RZ ;  /* 0x0000991005047816 */ /* 0x004fc800000000ff */
[----:B------:R-:W-:-:S13]  /*1580*/  ISETP.NE.OR P0, PT, R4, RZ, P0 ;  /* 0x000000ff0400720c */ /* 0x000fda0000705670 */
[----:B------:R1:W-:Y:S04]  /*1590*/  @!P0 STG.E.U8 desc[UR8][R2.64], RZ ;  /* 0x000000ff02008986 */ /* 0x0003e8000c101108 */
[----:B------:R-:W2:Y:S02]  /*15a0*/  @!P0 LDG.E.U8 R5, desc[UR8][R26.64] ;  /* 0x000000081a058981 */ /* 0x000ea4000c1e1100 */
[----:B--2---:R-:W-:-:S04]  /*15b0*/  PRMT R4, R5, 0x9910, RZ ;  /* 0x0000991005047816 */ /* 0x004fc800000000ff */
[----:B------:R-:W-:-:S13]  /*15c0*/  ISETP.NE.OR P0, PT, R4, RZ, !P1 ;  /* 0x000000ff0400720c */ /* 0x000fda0004f05670 */
[----:B------:R1:W-:Y:S04]  /*15d0*/  @!P0 STG.E.U8 desc[UR8][R2.64], RZ ;  /* 0x000000ff02008986 */ /* 0x0003e8000c101108 */
[----:B------:R-:W2:Y:S01]  /*15e0*/  @!P0 LDG.E.U8 R5, desc[UR8][R26.64] ;  /* 0x000000081a058981 */ /* 0x000ea2000c1e1100 */
[----:B------:R-:W-:Y:S01]  /*15f0*/  ISETP.NE.AND P0, PT, R0, 0x3, PT ;  /* 0x000000030000780c */ /* 0x000fe20003f05270 */
[----:B------:R-:W-:Y:S01]  /*1600*/  IMAD.IADD R9, R7, 0x1, R9 ;  /* 0x0000000107097824 */ /* 0x000fe200078e0209 */
[----:B--2---:R-:W-:-:S05]  /*1610*/  PRMT R5, R5, 0x9910, RZ ;  /* 0x0000991005057816 */ /* 0x004fca00000000ff */
[----:B------:R-:W-:-:S05]  /*1620*/  IMAD.MOV.U32 R0, RZ, RZ, R5 ;  /* 0x000000ffff007224 */ /* 0x000fca00078e0005 */
[----:B------:R-:W-:Y:S01]  /*1630*/  ISETP.NE.OR P0, PT, R0, RZ, P0 ;  /* 0x000000ff0000720c */ /* 0x000fe20000705670 */
[----:B------:R-:W-:-:S12]  /*1640*/  IMAD.MOV.U32 R0, RZ, RZ, 0x1 ;  /* 0x00000001ff007424 */ /* 0x000fd800078e00ff */
[----:B------:R1:W-:Y:S01]  /*1650*/  @!P0 STG.E.U8 desc[UR8][R2.64], R0 ;  /* 0x0000000002008986 */ /* 0x0003e2000c101108 */
[----:B------:R-:W-:-:S13]  /*1660*/  ISETP.GE.U32.AND P0, PT, R9, UR5, PT ;  /* 0x0000000509007c0c */ /* 0x000fda000bf06070 */
[----:B-1----:R-:W-:Y:S05]  /*1670*/  @!P0 BRA `(.L_x_17) ;  /* 0xffffffe800a88947 */ /* 0x002fea000383ffff */
[----:B------:R-:W-:Y:S05]  /*1680*/  BSYNC.RECONVERGENT B0 ;  /* 0x0000000000007941 */ /* 0x000fea0003800200 */
.L_x_0:
[----:B------:R-:W-:Y:S05]  /*1690*/  EXIT ;  /* 0x000000000000794d */ /* 0x000fea0003800000 */
        .weak           $__internal_0_$__cuda_sm20_rem_u64
        .type           $__internal_0_$__cuda_sm20_rem_u64,@function
        .size           $__internal_0_$__cuda_sm20_rem_u64,(.L_x_19 - $__internal_0_$__cuda_sm20_rem_u64)
$__internal_0_$__cuda_sm20_rem_u64:
[----:B------:R-:W-:Y:S01]  /*16a0*/  IMAD.MOV.U32 R32, RZ, RZ, R2 ;  /* 0x000000ffff207224 */ /* 0x000fe200078e0002 */
[----:B------:R-:W-:-:S05]  /*16b0*/  MOV R33, R5 ;  /* 0x0000000500217202 */ /* 0x000fca0000000f00 */
[----:B------:R-:W0:Y:S08]  /*16c0*/  I2F.U64.RP R32, R32 ;  /* 0x0000002000207312 */ /* 0x000e300000309000 */
[----:B0-----:R-:W0:Y:S02]  /*16d0*/  MUFU.RCP R22, R32 ;  /* 0x0000002000167308 */ /* 0x001e240000001000 */
[----:B0-----:R-:W-:-:S06]  /*16e0*/  VIADD R23, R22, 0x1ffffffe ;  /* 0x1ffffffe16177836 */ /* 0x001fcc0000000000 */
[----:B------:R-:W0:Y:S02]  /*16f0*/  F2I.U64.TRUNC R22, R23 ;  /* 0x0000001700167311 */ /* 0x000e24000020d800 */
[----:B0-----:R-:W-:-:S04]  /*1700*/  IMAD.WIDE.U32 R24, R22, R2, RZ ;  /* 0x0000000216187225 */ /* 0x001fc800078e00ff */
[----:B------:R-:W-:Y:S01]  /*1710*/  IMAD R25, R22, R5, R25 ;  /* 0x0000000516197224 */ /* 0x000fe200078e0219 */
[----:B------:R-:W-:-:S03]  /*1720*/  IADD3 R35, P0, PT, RZ, -R24, RZ ;  /* 0x80000018ff237210 */ /* 0x000fc60007f1e0ff */
[----:B------:R-:W-:Y:S02]  /*1730*/  IMAD R25, R23, R2, R25 ;  /* 0x0000000217197224 */ /* 0x000fe400078e0219 */
[----:B------:R-:W-:-:S04]  /*1740*/  IMAD.HI.U32 R24, R22, R35, RZ ;  /* 0x0000002316187227 */ /* 0x000fc800078e00ff */
[----:B------:R-:W-:Y:S02]  /*1750*/  IMAD.X R31, RZ, RZ, ~R25, P0 ;  /* 0x000000ffff1f7224 */ /* 0x000fe400000e0e19 */
[----:B------:R-:W-:Y:S02]  /*1760*/  IMAD.MOV.U32 R25, RZ, RZ, R22 ;  /* 0x000000ffff197224 */ /* 0x000fe400078e0016 */
[----:B------:R-:W-:-:S04]  /*1770*/  IMAD.WIDE.U32 R24, P0, R22, R31, R24 ;  /* 0x0000001f16187225 */ /* 0x000fc80007800018 */
[C---:B------:R-:W-:Y:S02]  /*1780*/  IMAD R22, R23.reuse, R31, RZ ;  /* 0x0000001f17167224 */ /* 0x040fe400078e02ff */
[----:B------:R-:W-:-:S04]  /*1790*/  IMAD.HI.U32 R25, P1, R23, R35, R24 ;  /* 0x0000002317197227 */ /* 0x000fc80007820018 */
[----:B------:R-:W-:Y:S01]  /*17a0*/  IMAD.HI.U32 R31, R23, R31, RZ ;  /* 0x0000001f171f7227 */ /* 0x000fe200078e00ff */
[----:B------:R-:W-:-:S03]  /*17b0*/  IADD3 R25, P2, PT, R22, R25, RZ ;  /* 0x0000001916197210 */ /* 0x000fc60007f5e0ff */
[----:B------:R-:W-:Y:S02]  /*17c0*/  IMAD.X R31, R31, 0x1, R23, P0 ;  /* 0x000000011f1f7824 */ /* 0x000fe400000e0617 */
[----:B------:R-:W-:-:S03]  /*17d0*/  IMAD.WIDE.U32 R22, R25, R2, RZ ;  /* 0x0000000219167225 */ /* 0x000fc600078e00ff */
[----:B------:R-:W-:Y:S01]  /*17e0*/  IADD3.X R31, PT, PT, RZ, RZ, R31, P2, P1 ;  /* 0x000000ffff1f7210 */ /* 0x000fe200017e241f */
[----:B------:R-:W-:Y:S01]  /*17f0*/  IMAD R24, R25, R5, R23 ;  /* 0x0000000519187224 */ /* 0x000fe200078e0217 */
[----:B------:R-:W-:-:S03]  /*1800*/  IADD3 R23, P0, PT, RZ, -R22, RZ ;  /* 0x80000016ff177210 */ /* 0x000fc60007f1e0ff */
[----:B------:R-:W-:Y:S02]  /*1810*/  IMAD R22, R31, R2, R24 ;  /* 0x000000021f167224 */ /* 0x000fe400078e0218 */
[----:B------:R-:W-:-:S04]  /*1820*/  IMAD.HI.U32 R24, R25, R23, RZ ;  /* 0x0000001719187227 */ /* 0x000fc800078e00ff */
[----:B------:R-:W-:-:S04]  /*1830*/  IMAD.X R22, RZ, RZ, ~R22, P0 ;  /* 0x000000ffff167224 */ /* 0x000fc800000e0e16 */
[----:B------:R-:W-:-:S04]  /*1840*/  IMAD.WIDE.U32 R24, P0, R25, R22, R24 ;  /* 0x0000001619187225 */ /* 0x000fc80007800018 */
[C---:B------:R-:W-:Y:S02]  /*1850*/  IMAD R32, R31.reuse, R22, RZ ;  /* 0x000000161f207224 */ /* 0x040fe400078e02ff */
[----:B------:R-:W-:-:S04]  /*1860*/  IMAD.HI.U32 R25, P1, R31, R23, R24 ;  /* 0x000000171f197227 */ /* 0x000fc80007820018 */
[----:B------:R-:W-:Y:S01]  /*1870*/  IMAD.HI.U32 R22, R31, R22, RZ ;  /* 0x000000161f167227 */ /* 0x000fe200078e00ff */
[----:B------:R-:W-:-:S03]  /*1880*/  IADD3 R25, P2, PT, R32, R25, RZ ;  /* 0x0000001920197210 */ /* 0x000fc60007f5e0ff */
[----:B------:R-:W-:Y:S02]  /*1890*/  IMAD.X R31, R22, 0x1, R31, P0 ;  /* 0x00000001161f7824 */ /* 0x000fe400000e061f */
[----:B------:R-:W-:-:S03]  /*18a0*/  IMAD.HI.U32 R22, R25, R4, RZ ;  /* 0x0000000419167227 */ /* 0x000fc600078e00ff */
[----:B------:R-:W-:Y:S01]  /*18b0*/  IADD3.X R31, PT, PT, RZ, RZ, R31, P2, P1 ;  /* 0x000000ffff1f7210 */ /* 0x000fe200017e241f */
[----:B------:R-:W-:Y:S02]  /*18c0*/  IMAD.MOV.U32 R23, RZ, RZ, RZ ;  /* 0x000000ffff177224 */ /* 0x000fe400078e00ff */
[----:B------:R-:W-:-:S04]  /*18d0*/  IMAD.WIDE.U32 R22, R25, R3, R22 ;  /* 0x0000000319167225 */ /* 0x000fc800078e0016 */
[C---:B------:R-:W-:Y:S02]  /*18e0*/  IMAD R25, R31.reuse, R3, RZ ;  /* 0x000000031f197224 */ /* 0x040fe400078e02ff */
[----:B------:R-:W-:-:S04]  /*18f0*/  IMAD.HI.U32 R22, P0, R31, R4, R22 ;  /* 0x000000041f167227 */ /* 0x000fc80007800016 */
[----:B------:R-:W-:Y:S01]  /*1900*/  IMAD.HI.U32 R24, R31, R3, RZ ;  /* 0x000000031f187227 */ /* 0x000fe200078e00ff */
[----:B------:R-:W-:-:S03]  /*1910*/  IADD3 R25, P1, PT, R25, R22, RZ ;  /* 0x0000001619197210 */ /* 0x000fc60007f3e0ff */
[----:B------:R-:W-:Y:S02]  /*1920*/  IMAD.X R24, RZ, RZ, R24, P0 ;  /* 0x000000ffff187224 */ /* 0x000fe400000e0618 */
[----:B------:R-:W-:-:S04]  /*1930*/  IMAD.WIDE.U32 R22, R25, R2, RZ ;  /* 0x0000000219167225 */ /* 0x000fc800078e00ff */
[----:B------:R-:W-:Y:S02]  /*1940*/  IMAD.X R31, RZ, RZ, R24, P1 ;  /* 0x000000ffff1f7224 */ /* 0x000fe400008e0618 */
[----:B------:R-:W-:Y:S01]  /*1950*/  IMAD R25, R25, R5, R23 ;  /* 0x0000000519197224 */ /* 0x000fe200078e0217 */
[----:B------:R-:W-:-:S03]  /*1960*/  IADD3 R23, P1, PT, -R22, R4, RZ ;  /* 0x0000000416177210 */ /* 0x000fc60007f3e1ff */
[-C--:B------:R-:W-:Y:S01]  /*1970*/  IMAD R4, R31, R2.reuse, R25 ;  /* 0x000000021f047224 */ /* 0x080fe200078e0219 */
[----:B------:R-:W-:-:S03]  /*1980*/  ISETP.GE.U32.AND P0, PT, R23, R2, PT ;  /* 0x000000021700720c */ /* 0x000fc60003f06070 */
[----:B------:R-:W-:Y:S01]  /*1990*/  IMAD.X R22, R3, 0x1, ~R4, P1 ;  /* 0x0000000103167824 */ /* 0x000fe200008e0e04 */
[----:B------:R-:W-:-:S04]  /*19a0*/  IADD3 R3, P1, PT, -R2, R23, RZ ;  /* 0x0000001702037210 */ /* 0x000fc80007f3e1ff */
[C---:B------:R-:W-:Y:S01]  /*19b0*/  ISETP.GE.U32.AND.EX P0, PT, R22.reuse, R5, PT, P0 ;  /* 0x000000051600720c */ /* 0x040fe20003f06100 */
[----:B------:R-:W-:Y:S01]  /*19c0*/  IMAD.X R4, R22, 0x1, ~R5, P1 ;  /* 0x0000000116047824 */ /* 0x000fe200008e0e05 */
[----:B------:R-:W-:Y:S02]  /*19d0*/  ISETP.NE.U32.AND P1, PT, R2, RZ, PT ;  /* 0x000000ff0200720c */ /* 0x000fe40003f25070 */
[----:B------:R-:W-:Y:S02]  /*19e0*/  SEL R3, R3, R23, P0 ;  /* 0x0000001703037207 */ /* 0x000fe40000000000 */
[----:B------:R-:W-:Y:S02]  /*19f0*/  SEL R4, R4, R22, P0 ;  /* 0x0000001604047207 */ /* 0x000fe40000000000 */
[----:B------:R-:W-:Y:S02]  /*1a00*/  ISETP.GE.U32.AND P0, PT, R3, R2, PT ;  /* 0x000000020300720c */ /* 0x000fe40003f06070 */
[----:B------:R-:W-:Y:S01]  /*1a10*/  IADD3 R22, P2, PT, -R2, R3, RZ ;  /* 0x0000000302167210 */ /* 0x000fe20007f5e1ff */
[----:B------:R-:W-:Y:S01]  /*1a20*/  IMAD.MOV.U32 R2, RZ, RZ, R8 ;  /* 0x000000ffff027224 */ /* 0x000fe200078e0008 */
[----:B------:R-:W-:-:S02]  /*1a30*/  ISETP.GE.U32.AND.EX P0, PT, R4, R5, PT, P0 ;  /* 0x000000050400720c */ /* 0x000fc40003f06100 */
[----:B------:R-:W-:Y:S01]  /*1a40*/  ISETP.NE.AND.EX P1, PT, R5, RZ, PT, P1 ;  /* 0x000000ff0500720c */ /* 0x000fe20003f25310 */
[----:B------:R-:W-:Y:S01]  /*1a50*/  IMAD.X R23, R4, 0x1, ~R5, P2 ;  /* 0x0000000104177824 */ /* 0x000fe200010e0e05 */
[----:B------:R-:W-:Y:S01]  /*1a60*/  SEL R22, R22, R3, P0 ;  /* 0x0000000316167207 */ /* 0x000fe20000000000 */
[----:B------:R-:W-:-:S03]  /*1a70*/  IMAD.MOV.U32 R3, RZ, RZ, 0x0 ;  /* 0x00000000ff037424 */ /* 0x000fc600078e00ff */
[----:B------:R-:W-:Y:S02]  /*1a80*/  SEL R23, R23, R4, P0 ;  /* 0x0000000417177207 */ /* 0x000fe40000000000 */
[----:B------:R-:W-:Y:S02]  /*1a90*/  SEL R22, R22, 0xffffffff, P1 ;  /* 0xffffffff16167807 */ /* 0x000fe40000800000 */
[----:B------:R-:W-:Y:S01]  /*1aa0*/  SEL R23, R23, 0xffffffff, P1 ;  /* 0xffffffff17177807 */ /* 0x000fe20000800000 */
[----:B------:R-:W-:Y:S06]  /*1ab0*/  RET.REL.NODEC R2 `(_Z10gol_kernelPKhjjPhiiS1_S1_) ;  /* 0xffffffe402507950 */ /* 0x000fec0003c3ffff */
.L_x_18:
[----:B------:R-:W-:-:S00]  /*1ac0*/  BRA `(.L_x_18) ;  /* 0xfffffffc00fc7947 */ /* 0x000fc0000383ffff */
[----:B------:R-:W-:-:S00]  /*1ad0*/  NOP ;  /* 0x0000000000007918 */ /* 0x000fc00000000000 */
        /* <DEDUP_REMOVED lines=10> */
.L_x_19:


//--------------------- .nv.shared.reserved.0     --------------------------
	.section	.nv.shared.reserved.0,"aw",@nobits
	.weak		__nv_reservedSMEM_offset_0_alias
	.size		__nv_reservedSMEM_offset_0_alias, 0, 64
	.other		__nv_reservedSMEM_offset_0_alias,@"STO_CUDA_RESERVED_SHARED STV_DEFAULT"
__nv_reservedSMEM_offset_0_alias:
	.zero		0
	.zero		64


//--------------------- .nv.constant0._Z10gol_kernelPKhjjPhiiS1_S1_ --------------------------
	.section	.nv.constant0._Z10gol_kernelPKhjjPhiiS1_S1_,"a",@progbits
	.sectionflags	@""
	.align	4
.nv.constant0._Z10gol_kernelPKhjjPhiiS1_S1_:
	.zero		944


//--------------------- SYMBOLS --------------------------

	.type		.nv.reservedSmem.offset0,@object
	.size		.nv.reservedSmem.offset0,0x4
